//
// Generated by NVIDIA NVVM Compiler
//
// Compiler Build ID: CL-36424714
// Cuda compilation tools, release 13.0, V13.0.88
// Based on NVVM 20.0.0
//

.version 9.0
.target sm_100
.address_size 64

	// .globl	rtruncnorm_kernel
.global .align 4 .b8 precalc_xorwow_matrix[102400];
.global .align 4 .b8 precalc_xorwow_offset_matrix[102400];
.global .align 4 .b8 mrg32k3aM1[2304];
.global .align 4 .b8 mrg32k3aM2[2304];
.global .align 4 .b8 mrg32k3aM1SubSeq[2016];
.global .align 4 .b8 mrg32k3aM2SubSeq[2016];
.global .align 4 .b8 mrg32k3aM1Seq[2304];
.global .align 4 .b8 mrg32k3aM2Seq[2304];
.const .align 8 .b8 __cr_lgamma_table[72];

.visible .entry rtruncnorm_kernel(
	.param .u64 .ptr .align 1 rtruncnorm_kernel_param_0,
	.param .u32 rtruncnorm_kernel_param_1,
	.param .u64 .ptr .align 1 rtruncnorm_kernel_param_2,
	.param .u64 .ptr .align 1 rtruncnorm_kernel_param_3,
	.param .u64 .ptr .align 1 rtruncnorm_kernel_param_4,
	.param .u64 .ptr .align 1 rtruncnorm_kernel_param_5,
	.param .u32 rtruncnorm_kernel_param_6,
	.param .u32 rtruncnorm_kernel_param_7,
	.param .u32 rtruncnorm_kernel_param_8,
	.param .u32 rtruncnorm_kernel_param_9,
	.param .u32 rtruncnorm_kernel_param_10
)
{
	.local .align 8 .b8 	__local_depot0[48];
	.reg .b64 	%SP;
	.reg .b64 	%SPL;
	.reg .pred 	%p<128>;
	.reg .b32 	%r<1428>;
	.reg .b32 	%f<458>;
	.reg .b64 	%rd<51>;

	mov.u64 	%SPL, __local_depot0;
	ld.param.u64 	%rd20, [rtruncnorm_kernel_param_0];
	ld.param.u32 	%r608, [rtruncnorm_kernel_param_1];
	ld.param.u64 	%rd21, [rtruncnorm_kernel_param_4];
	ld.param.u32 	%r603, [rtruncnorm_kernel_param_6];
	ld.param.u32 	%r604, [rtruncnorm_kernel_param_7];
	ld.param.u32 	%r605, [rtruncnorm_kernel_param_8];
	ld.param.u32 	%r606, [rtruncnorm_kernel_param_9];
	ld.param.u32 	%r607, [rtruncnorm_kernel_param_10];
	cvta.to.global.u64 	%rd1, %rd20;
	cvta.to.global.u64 	%rd2, %rd21;
	mov.u32 	%r609, %ctaid.x;
	mov.u32 	%r610, %ctaid.y;
	mov.u32 	%r611, %nctaid.x;
	mad.lo.s32 	%r612, %r610, %r611, %r609;
	mov.u32 	%r613, %ntid.x;
	mov.u32 	%r614, %ntid.y;
	mov.u32 	%r615, %ntid.z;
	mov.u32 	%r616, %tid.z;
	mov.u32 	%r617, %tid.y;
	mov.u32 	%r618, %tid.x;
	mad.lo.s32 	%r619, %r612, %r615, %r616;
	mad.lo.s32 	%r620, %r619, %r614, %r617;
	mad.lo.s32 	%r1, %r620, %r613, %r618;
	setp.ge.s32 	%p1, %r1, %r608;
	@%p1 bra 	$L__BB0_166;
	add.u64 	%rd3, %SPL, 0;
	mad.lo.s32 	%r621, %r604, %r1, %r603;
	xor.b32  	%r622, %r621, -1429050551;
	mul.lo.s32 	%r623, %r622, 1099087573;
	setp.gt.s32 	%p2, %r621, -1;
	selp.b32 	%r624, -644748465, -1947113066, %p2;
	add.s32 	%r625, %r624, %r623;
	add.s32 	%r1399, %r625, 6615241;
	add.s32 	%r1121, %r623, 123456789;
	st.local.v2.u32 	[%rd3], {%r1399, %r1121};
	xor.b32  	%r1120, %r623, 362436069;
	add.s32 	%r1119, %r624, 521288629;
	st.local.v2.u32 	[%rd3+8], {%r1120, %r1119};
	xor.b32  	%r1118, %r624, 88675123;
	add.s32 	%r1117, %r623, 5783321;
	st.local.v2.u32 	[%rd3+16], {%r1118, %r1117};
	setp.eq.s32 	%p3, %r605, 0;
	@%p3 bra 	$L__BB0_116;
	cvt.s64.s32 	%rd50, %r605;
	mov.b32 	%r1104, 0;
	mov.u64 	%rd24, precalc_xorwow_matrix;
$L__BB0_3:
	mov.u64 	%rd5, %rd50;
	and.b64  	%rd6, %rd5, 3;
	setp.eq.s64 	%p4, %rd6, 0;
	@%p4 bra 	$L__BB0_115;
	mul.wide.u32 	%rd23, %r1104, 3200;
	add.s64 	%rd7, %rd24, %rd23;
	mov.b32 	%r1117, 0;
	mov.u32 	%r1118, %r1117;
	mov.u32 	%r1119, %r1117;
	mov.u32 	%r1120, %r1117;
	mov.u32 	%r1121, %r1117;
	mov.u32 	%r1110, %r1117;
$L__BB0_5:
	mul.wide.u32 	%rd25, %r1110, 4;
	add.s64 	%rd26, %rd3, %rd25;
	ld.local.u32 	%r20, [%rd26+4];
	shl.b32 	%r21, %r1110, 5;
	mov.b32 	%r1116, 0;
$L__BB0_6:
	.pragma "nounroll";
	shr.u32 	%r629, %r20, %r1116;
	and.b32  	%r630, %r629, 1;
	setp.eq.b32 	%p5, %r630, 1;
	not.pred 	%p6, %p5;
	add.s32 	%r631, %r21, %r1116;
	mul.lo.s32 	%r632, %r631, 5;
	mul.wide.u32 	%rd27, %r632, 4;
	add.s64 	%rd8, %rd7, %rd27;
	@%p6 bra 	$L__BB0_8;
	ld.global.u32 	%r633, [%rd8];
	xor.b32  	%r1121, %r1121, %r633;
	ld.global.u32 	%r634, [%rd8+4];
	xor.b32  	%r1120, %r1120, %r634;
	ld.global.u32 	%r635, [%rd8+8];
	xor.b32  	%r1119, %r1119, %r635;
	ld.global.u32 	%r636, [%rd8+12];
	xor.b32  	%r1118, %r1118, %r636;
	ld.global.u32 	%r637, [%rd8+16];
	xor.b32  	%r1117, %r1117, %r637;
$L__BB0_8:
	and.b32  	%r639, %r629, 2;
	setp.eq.s32 	%p7, %r639, 0;
	@%p7 bra 	$L__BB0_10;
	ld.global.u32 	%r640, [%rd8+20];
	xor.b32  	%r1121, %r1121, %r640;
	ld.global.u32 	%r641, [%rd8+24];
	xor.b32  	%r1120, %r1120, %r641;
	ld.global.u32 	%r642, [%rd8+28];
	xor.b32  	%r1119, %r1119, %r642;
	ld.global.u32 	%r643, [%rd8+32];
	xor.b32  	%r1118, %r1118, %r643;
	ld.global.u32 	%r644, [%rd8+36];
	xor.b32  	%r1117, %r1117, %r644;
$L__BB0_10:
	and.b32  	%r646, %r629, 4;
	setp.eq.s32 	%p8, %r646, 0;
	@%p8 bra 	$L__BB0_12;
	ld.global.u32 	%r647, [%rd8+40];
	xor.b32  	%r1121, %r1121, %r647;
	ld.global.u32 	%r648, [%rd8+44];
	xor.b32  	%r1120, %r1120, %r648;
	ld.global.u32 	%r649, [%rd8+48];
	xor.b32  	%r1119, %r1119, %r649;
	ld.global.u32 	%r650, [%rd8+52];
	xor.b32  	%r1118, %r1118, %r650;
	ld.global.u32 	%r651, [%rd8+56];
	xor.b32  	%r1117, %r1117, %r651;
$L__BB0_12:
	and.b32  	%r653, %r629, 8;
	setp.eq.s32 	%p9, %r653, 0;
	@%p9 bra 	$L__BB0_14;
	ld.global.u32 	%r654, [%rd8+60];
	xor.b32  	%r1121, %r1121, %r654;
	ld.global.u32 	%r655, [%rd8+64];
	xor.b32  	%r1120, %r1120, %r655;
	ld.global.u32 	%r656, [%rd8+68];
	xor.b32  	%r1119, %r1119, %r656;
	ld.global.u32 	%r657, [%rd8+72];
	xor.b32  	%r1118, %r1118, %r657;
	ld.global.u32 	%r658, [%rd8+76];
	xor.b32  	%r1117, %r1117, %r658;
$L__BB0_14:
	and.b32  	%r660, %r629, 16;
	setp.eq.s32 	%p10, %r660, 0;
	@%p10 bra 	$L__BB0_16;
	ld.global.u32 	%r661, [%rd8+80];
	xor.b32  	%r1121, %r1121, %r661;
	ld.global.u32 	%r662, [%rd8+84];
	xor.b32  	%r1120, %r1120, %r662;
	ld.global.u32 	%r663, [%rd8+88];
	xor.b32  	%r1119, %r1119, %r663;
	ld.global.u32 	%r664, [%rd8+92];
	xor.b32  	%r1118, %r1118, %r664;
	ld.global.u32 	%r665, [%rd8+96];
	xor.b32  	%r1117, %r1117, %r665;
$L__BB0_16:
	and.b32  	%r667, %r629, 32;
	setp.eq.s32 	%p11, %r667, 0;
	@%p11 bra 	$L__BB0_18;
	ld.global.u32 	%r668, [%rd8+100];
	xor.b32  	%r1121, %r1121, %r668;
	ld.global.u32 	%r669, [%rd8+104];
	xor.b32  	%r1120, %r1120, %r669;
	ld.global.u32 	%r670, [%rd8+108];
	xor.b32  	%r1119, %r1119, %r670;
	ld.global.u32 	%r671, [%rd8+112];
	xor.b32  	%r1118, %r1118, %r671;
	ld.global.u32 	%r672, [%rd8+116];
	xor.b32  	%r1117, %r1117, %r672;
$L__BB0_18:
	and.b32  	%r674, %r629, 64;
	setp.eq.s32 	%p12, %r674, 0;
	@%p12 bra 	$L__BB0_20;
	ld.global.u32 	%r675, [%rd8+120];
	xor.b32  	%r1121, %r1121, %r675;
	ld.global.u32 	%r676, [%rd8+124];
	xor.b32  	%r1120, %r1120, %r676;
	ld.global.u32 	%r677, [%rd8+128];
	xor.b32  	%r1119, %r1119, %r677;
	ld.global.u32 	%r678, [%rd8+132];
	xor.b32  	%r1118, %r1118, %r678;
	ld.global.u32 	%r679, [%rd8+136];
	xor.b32  	%r1117, %r1117, %r679;
$L__BB0_20:
	and.b32  	%r681, %r629, 128;
	setp.eq.s32 	%p13, %r681, 0;
	@%p13 bra 	$L__BB0_22;
	ld.global.u32 	%r682, [%rd8+140];
	xor.b32  	%r1121, %r1121, %r682;
	ld.global.u32 	%r683, [%rd8+144];
	xor.b32  	%r1120, %r1120, %r683;
	ld.global.u32 	%r684, [%rd8+148];
	xor.b32  	%r1119, %r1119, %r684;
	ld.global.u32 	%r685, [%rd8+152];
	xor.b32  	%r1118, %r1118, %r685;
	ld.global.u32 	%r686, [%rd8+156];
	xor.b32  	%r1117, %r1117, %r686;
$L__BB0_22:
	and.b32  	%r688, %r629, 256;
	setp.eq.s32 	%p14, %r688, 0;
	@%p14 bra 	$L__BB0_24;
	ld.global.u32 	%r689, [%rd8+160];
	xor.b32  	%r1121, %r1121, %r689;
	ld.global.u32 	%r690, [%rd8+164];
	xor.b32  	%r1120, %r1120, %r690;
	ld.global.u32 	%r691, [%rd8+168];
	xor.b32  	%r1119, %r1119, %r691;
	ld.global.u32 	%r692, [%rd8+172];
	xor.b32  	%r1118, %r1118, %r692;
	ld.global.u32 	%r693, [%rd8+176];
	xor.b32  	%r1117, %r1117, %r693;
$L__BB0_24:
	and.b32  	%r695, %r629, 512;
	setp.eq.s32 	%p15, %r695, 0;
	@%p15 bra 	$L__BB0_26;
	ld.global.u32 	%r696, [%rd8+180];
	xor.b32  	%r1121, %r1121, %r696;
	ld.global.u32 	%r697, [%rd8+184];
	xor.b32  	%r1120, %r1120, %r697;
	ld.global.u32 	%r698, [%rd8+188];
	xor.b32  	%r1119, %r1119, %r698;
	ld.global.u32 	%r699, [%rd8+192];
	xor.b32  	%r1118, %r1118, %r699;
	ld.global.u32 	%r700, [%rd8+196];
	xor.b32  	%r1117, %r1117, %r700;
$L__BB0_26:
	and.b32  	%r702, %r629, 1024;
	setp.eq.s32 	%p16, %r702, 0;
	@%p16 bra 	$L__BB0_28;
	ld.global.u32 	%r703, [%rd8+200];
	xor.b32  	%r1121, %r1121, %r703;
	ld.global.u32 	%r704, [%rd8+204];
	xor.b32  	%r1120, %r1120, %r704;
	ld.global.u32 	%r705, [%rd8+208];
	xor.b32  	%r1119, %r1119, %r705;
	ld.global.u32 	%r706, [%rd8+212];
	xor.b32  	%r1118, %r1118, %r706;
	ld.global.u32 	%r707, [%rd8+216];
	xor.b32  	%r1117, %r1117, %r707;
$L__BB0_28:
	and.b32  	%r709, %r629, 2048;
	setp.eq.s32 	%p17, %r709, 0;
	@%p17 bra 	$L__BB0_30;
	ld.global.u32 	%r710, [%rd8+220];
	xor.b32  	%r1121, %r1121, %r710;
	ld.global.u32 	%r711, [%rd8+224];
	xor.b32  	%r1120, %r1120, %r711;
	ld.global.u32 	%r712, [%rd8+228];
	xor.b32  	%r1119, %r1119, %r712;
	ld.global.u32 	%r713, [%rd8+232];
	xor.b32  	%r1118, %r1118, %r713;
	ld.global.u32 	%r714, [%rd8+236];
	xor.b32  	%r1117, %r1117, %r714;
$L__BB0_30:
	and.b32  	%r716, %r629, 4096;
	setp.eq.s32 	%p18, %r716, 0;
	@%p18 bra 	$L__BB0_32;
	ld.global.u32 	%r717, [%rd8+240];
	xor.b32  	%r1121, %r1121, %r717;
	ld.global.u32 	%r718, [%rd8+244];
	xor.b32  	%r1120, %r1120, %r718;
	ld.global.u32 	%r719, [%rd8+248];
	xor.b32  	%r1119, %r1119, %r719;
	ld.global.u32 	%r720, [%rd8+252];
	xor.b32  	%r1118, %r1118, %r720;
	ld.global.u32 	%r721, [%rd8+256];
	xor.b32  	%r1117, %r1117, %r721;
$L__BB0_32:
	and.b32  	%r723, %r629, 8192;
	setp.eq.s32 	%p19, %r723, 0;
	@%p19 bra 	$L__BB0_34;
	ld.global.u32 	%r724, [%rd8+260];
	xor.b32  	%r1121, %r1121, %r724;
	ld.global.u32 	%r725, [%rd8+264];
	xor.b32  	%r1120, %r1120, %r725;
	ld.global.u32 	%r726, [%rd8+268];
	xor.b32  	%r1119, %r1119, %r726;
	ld.global.u32 	%r727, [%rd8+272];
	xor.b32  	%r1118, %r1118, %r727;
	ld.global.u32 	%r728, [%rd8+276];
	xor.b32  	%r1117, %r1117, %r728;
$L__BB0_34:
	and.b32  	%r730, %r629, 16384;
	setp.eq.s32 	%p20, %r730, 0;
	@%p20 bra 	$L__BB0_36;
	ld.global.u32 	%r731, [%rd8+280];
	xor.b32  	%r1121, %r1121, %r731;
	ld.global.u32 	%r732, [%rd8+284];
	xor.b32  	%r1120, %r1120, %r732;
	ld.global.u32 	%r733, [%rd8+288];
	xor.b32  	%r1119, %r1119, %r733;
	ld.global.u32 	%r734, [%rd8+292];
	xor.b32  	%r1118, %r1118, %r734;
	ld.global.u32 	%r735, [%rd8+296];
	xor.b32  	%r1117, %r1117, %r735;
$L__BB0_36:
	and.b32  	%r737, %r629, 32768;
	setp.eq.s32 	%p21, %r737, 0;
	@%p21 bra 	$L__BB0_38;
	ld.global.u32 	%r738, [%rd8+300];
	xor.b32  	%r1121, %r1121, %r738;
	ld.global.u32 	%r739, [%rd8+304];
	xor.b32  	%r1120, %r1120, %r739;
	ld.global.u32 	%r740, [%rd8+308];
	xor.b32  	%r1119, %r1119, %r740;
	ld.global.u32 	%r741, [%rd8+312];
	xor.b32  	%r1118, %r1118, %r741;
	ld.global.u32 	%r742, [%rd8+316];
	xor.b32  	%r1117, %r1117, %r742;
$L__BB0_38:
	add.s32 	%r1116, %r1116, 16;
	setp.ne.s32 	%p22, %r1116, 32;
	@%p22 bra 	$L__BB0_6;
	mad.lo.s32 	%r743, %r1110, -31, %r21;
	add.s32 	%r1110, %r743, 1;
	setp.ne.s32 	%p23, %r1110, 5;
	@%p23 bra 	$L__BB0_5;
	st.local.u32 	[%rd3+4], %r1121;
	st.local.v2.u32 	[%rd3+8], {%r1120, %r1119};
	st.local.v2.u32 	[%rd3+16], {%r1118, %r1117};
	setp.eq.s64 	%p24, %rd6, 1;
	@%p24 bra 	$L__BB0_115;
	mov.b32 	%r1117, 0;
	mov.u32 	%r1118, %r1117;
	mov.u32 	%r1119, %r1117;
	mov.u32 	%r1120, %r1117;
	mov.u32 	%r1121, %r1117;
	mov.u32 	%r1202, %r1117;
$L__BB0_42:
	mul.wide.u32 	%rd28, %r1202, 4;
	add.s64 	%rd29, %rd3, %rd28;
	ld.local.u32 	%r196, [%rd29+4];
	shl.b32 	%r197, %r1202, 5;
	mov.b32 	%r1208, 0;
$L__BB0_43:
	.pragma "nounroll";
	shr.u32 	%r746, %r196, %r1208;
	and.b32  	%r747, %r746, 1;
	setp.eq.b32 	%p25, %r747, 1;
	not.pred 	%p26, %p25;
	add.s32 	%r748, %r197, %r1208;
	mul.lo.s32 	%r749, %r748, 5;
	mul.wide.u32 	%rd30, %r749, 4;
	add.s64 	%rd9, %rd7, %rd30;
	@%p26 bra 	$L__BB0_45;
	ld.global.u32 	%r750, [%rd9];
	xor.b32  	%r1121, %r1121, %r750;
	ld.global.u32 	%r751, [%rd9+4];
	xor.b32  	%r1120, %r1120, %r751;
	ld.global.u32 	%r752, [%rd9+8];
	xor.b32  	%r1119, %r1119, %r752;
	ld.global.u32 	%r753, [%rd9+12];
	xor.b32  	%r1118, %r1118, %r753;
	ld.global.u32 	%r754, [%rd9+16];
	xor.b32  	%r1117, %r1117, %r754;
$L__BB0_45:
	and.b32  	%r756, %r746, 2;
	setp.eq.s32 	%p27, %r756, 0;
	@%p27 bra 	$L__BB0_47;
	ld.global.u32 	%r757, [%rd9+20];
	xor.b32  	%r1121, %r1121, %r757;
	ld.global.u32 	%r758, [%rd9+24];
	xor.b32  	%r1120, %r1120, %r758;
	ld.global.u32 	%r759, [%rd9+28];
	xor.b32  	%r1119, %r1119, %r759;
	ld.global.u32 	%r760, [%rd9+32];
	xor.b32  	%r1118, %r1118, %r760;
	ld.global.u32 	%r761, [%rd9+36];
	xor.b32  	%r1117, %r1117, %r761;
$L__BB0_47:
	and.b32  	%r763, %r746, 4;
	setp.eq.s32 	%p28, %r763, 0;
	@%p28 bra 	$L__BB0_49;
	ld.global.u32 	%r764, [%rd9+40];
	xor.b32  	%r1121, %r1121, %r764;
	ld.global.u32 	%r765, [%rd9+44];
	xor.b32  	%r1120, %r1120, %r765;
	ld.global.u32 	%r766, [%rd9+48];
	xor.b32  	%r1119, %r1119, %r766;
	ld.global.u32 	%r767, [%rd9+52];
	xor.b32  	%r1118, %r1118, %r767;
	ld.global.u32 	%r768, [%rd9+56];
	xor.b32  	%r1117, %r1117, %r768;
$L__BB0_49:
	and.b32  	%r770, %r746, 8;
	setp.eq.s32 	%p29, %r770, 0;
	@%p29 bra 	$L__BB0_51;
	ld.global.u32 	%r771, [%rd9+60];
	xor.b32  	%r1121, %r1121, %r771;
	ld.global.u32 	%r772, [%rd9+64];
	xor.b32  	%r1120, %r1120, %r772;
	ld.global.u32 	%r773, [%rd9+68];
	xor.b32  	%r1119, %r1119, %r773;
	ld.global.u32 	%r774, [%rd9+72];
	xor.b32  	%r1118, %r1118, %r774;
	ld.global.u32 	%r775, [%rd9+76];
	xor.b32  	%r1117, %r1117, %r775;
$L__BB0_51:
	and.b32  	%r777, %r746, 16;
	setp.eq.s32 	%p30, %r777, 0;
	@%p30 bra 	$L__BB0_53;
	ld.global.u32 	%r778, [%rd9+80];
	xor.b32  	%r1121, %r1121, %r778;
	ld.global.u32 	%r779, [%rd9+84];
	xor.b32  	%r1120, %r1120, %r779;
	ld.global.u32 	%r780, [%rd9+88];
	xor.b32  	%r1119, %r1119, %r780;
	ld.global.u32 	%r781, [%rd9+92];
	xor.b32  	%r1118, %r1118, %r781;
	ld.global.u32 	%r782, [%rd9+96];
	xor.b32  	%r1117, %r1117, %r782;
$L__BB0_53:
	and.b32  	%r784, %r746, 32;
	setp.eq.s32 	%p31, %r784, 0;
	@%p31 bra 	$L__BB0_55;
	ld.global.u32 	%r785, [%rd9+100];
	xor.b32  	%r1121, %r1121, %r785;
	ld.global.u32 	%r786, [%rd9+104];
	xor.b32  	%r1120, %r1120, %r786;
	ld.global.u32 	%r787, [%rd9+108];
	xor.b32  	%r1119, %r1119, %r787;
	ld.global.u32 	%r788, [%rd9+112];
	xor.b32  	%r1118, %r1118, %r788;
	ld.global.u32 	%r789, [%rd9+116];
	xor.b32  	%r1117, %r1117, %r789;
$L__BB0_55:
	and.b32  	%r791, %r746, 64;
	setp.eq.s32 	%p32, %r791, 0;
	@%p32 bra 	$L__BB0_57;
	ld.global.u32 	%r792, [%rd9+120];
	xor.b32  	%r1121, %r1121, %r792;
	ld.global.u32 	%r793, [%rd9+124];
	xor.b32  	%r1120, %r1120, %r793;
	ld.global.u32 	%r794, [%rd9+128];
	xor.b32  	%r1119, %r1119, %r794;
	ld.global.u32 	%r795, [%rd9+132];
	xor.b32  	%r1118, %r1118, %r795;
	ld.global.u32 	%r796, [%rd9+136];
	xor.b32  	%r1117, %r1117, %r796;
$L__BB0_57:
	and.b32  	%r798, %r746, 128;
	setp.eq.s32 	%p33, %r798, 0;
	@%p33 bra 	$L__BB0_59;
	ld.global.u32 	%r799, [%rd9+140];
	xor.b32  	%r1121, %r1121, %r799;
	ld.global.u32 	%r800, [%rd9+144];
	xor.b32  	%r1120, %r1120, %r800;
	ld.global.u32 	%r801, [%rd9+148];
	xor.b32  	%r1119, %r1119, %r801;
	ld.global.u32 	%r802, [%rd9+152];
	xor.b32  	%r1118, %r1118, %r802;
	ld.global.u32 	%r803, [%rd9+156];
	xor.b32  	%r1117, %r1117, %r803;
$L__BB0_59:
	and.b32  	%r805, %r746, 256;
	setp.eq.s32 	%p34, %r805, 0;
	@%p34 bra 	$L__BB0_61;
	ld.global.u32 	%r806, [%rd9+160];
	xor.b32  	%r1121, %r1121, %r806;
	ld.global.u32 	%r807, [%rd9+164];
	xor.b32  	%r1120, %r1120, %r807;
	ld.global.u32 	%r808, [%rd9+168];
	xor.b32  	%r1119, %r1119, %r808;
	ld.global.u32 	%r809, [%rd9+172];
	xor.b32  	%r1118, %r1118, %r809;
	ld.global.u32 	%r810, [%rd9+176];
	xor.b32  	%r1117, %r1117, %r810;
$L__BB0_61:
	and.b32  	%r812, %r746, 512;
	setp.eq.s32 	%p35, %r812, 0;
	@%p35 bra 	$L__BB0_63;
	ld.global.u32 	%r813, [%rd9+180];
	xor.b32  	%r1121, %r1121, %r813;
	ld.global.u32 	%r814, [%rd9+184];
	xor.b32  	%r1120, %r1120, %r814;
	ld.global.u32 	%r815, [%rd9+188];
	xor.b32  	%r1119, %r1119, %r815;
	ld.global.u32 	%r816, [%rd9+192];
	xor.b32  	%r1118, %r1118, %r816;
	ld.global.u32 	%r817, [%rd9+196];
	xor.b32  	%r1117, %r1117, %r817;
$L__BB0_63:
	and.b32  	%r819, %r746, 1024;
	setp.eq.s32 	%p36, %r819, 0;
	@%p36 bra 	$L__BB0_65;
	ld.global.u32 	%r820, [%rd9+200];
	xor.b32  	%r1121, %r1121, %r820;
	ld.global.u32 	%r821, [%rd9+204];
	xor.b32  	%r1120, %r1120, %r821;
	ld.global.u32 	%r822, [%rd9+208];
	xor.b32  	%r1119, %r1119, %r822;
	ld.global.u32 	%r823, [%rd9+212];
	xor.b32  	%r1118, %r1118, %r823;
	ld.global.u32 	%r824, [%rd9+216];
	xor.b32  	%r1117, %r1117, %r824;
$L__BB0_65:
	and.b32  	%r826, %r746, 2048;
	setp.eq.s32 	%p37, %r826, 0;
	@%p37 bra 	$L__BB0_67;
	ld.global.u32 	%r827, [%rd9+220];
	xor.b32  	%r1121, %r1121, %r827;
	ld.global.u32 	%r828, [%rd9+224];
	xor.b32  	%r1120, %r1120, %r828;
	ld.global.u32 	%r829, [%rd9+228];
	xor.b32  	%r1119, %r1119, %r829;
	ld.global.u32 	%r830, [%rd9+232];
	xor.b32  	%r1118, %r1118, %r830;
	ld.global.u32 	%r831, [%rd9+236];
	xor.b32  	%r1117, %r1117, %r831;
$L__BB0_67:
	and.b32  	%r833, %r746, 4096;
	setp.eq.s32 	%p38, %r833, 0;
	@%p38 bra 	$L__BB0_69;
	ld.global.u32 	%r834, [%rd9+240];
	xor.b32  	%r1121, %r1121, %r834;
	ld.global.u32 	%r835, [%rd9+244];
	xor.b32  	%r1120, %r1120, %r835;
	ld.global.u32 	%r836, [%rd9+248];
	xor.b32  	%r1119, %r1119, %r836;
	ld.global.u32 	%r837, [%rd9+252];
	xor.b32  	%r1118, %r1118, %r837;
	ld.global.u32 	%r838, [%rd9+256];
	xor.b32  	%r1117, %r1117, %r838;
$L__BB0_69:
	and.b32  	%r840, %r746, 8192;
	setp.eq.s32 	%p39, %r840, 0;
	@%p39 bra 	$L__BB0_71;
	ld.global.u32 	%r841, [%rd9+260];
	xor.b32  	%r1121, %r1121, %r841;
	ld.global.u32 	%r842, [%rd9+264];
	xor.b32  	%r1120, %r1120, %r842;
	ld.global.u32 	%r843, [%rd9+268];
	xor.b32  	%r1119, %r1119, %r843;
	ld.global.u32 	%r844, [%rd9+272];
	xor.b32  	%r1118, %r1118, %r844;
	ld.global.u32 	%r845, [%rd9+276];
	xor.b32  	%r1117, %r1117, %r845;
$L__BB0_71:
	and.b32  	%r847, %r746, 16384;
	setp.eq.s32 	%p40, %r847, 0;
	@%p40 bra 	$L__BB0_73;
	ld.global.u32 	%r848, [%rd9+280];
	xor.b32  	%r1121, %r1121, %r848;
	ld.global.u32 	%r849, [%rd9+284];
	xor.b32  	%r1120, %r1120, %r849;
	ld.global.u32 	%r850, [%rd9+288];
	xor.b32  	%r1119, %r1119, %r850;
	ld.global.u32 	%r851, [%rd9+292];
	xor.b32  	%r1118, %r1118, %r851;
	ld.global.u32 	%r852, [%rd9+296];
	xor.b32  	%r1117, %r1117, %r852;
$L__BB0_73:
	and.b32  	%r854, %r746, 32768;
	setp.eq.s32 	%p41, %r854, 0;
	@%p41 bra 	$L__BB0_75;
	ld.global.u32 	%r855, [%rd9+300];
	xor.b32  	%r1121, %r1121, %r855;
	ld.global.u32 	%r856, [%rd9+304];
	xor.b32  	%r1120, %r1120, %r856;
	ld.global.u32 	%r857, [%rd9+308];
	xor.b32  	%r1119, %r1119, %r857;
	ld.global.u32 	%r858, [%rd9+312];
	xor.b32  	%r1118, %r1118, %r858;
	ld.global.u32 	%r859, [%rd9+316];
	xor.b32  	%r1117, %r1117, %r859;
$L__BB0_75:
	add.s32 	%r1208, %r1208, 16;
	setp.ne.s32 	%p42, %r1208, 32;
	@%p42 bra 	$L__BB0_43;
	mad.lo.s32 	%r860, %r1202, -31, %r197;
	add.s32 	%r1202, %r860, 1;
	setp.ne.s32 	%p43, %r1202, 5;
	@%p43 bra 	$L__BB0_42;
	st.local.u32 	[%rd3+4], %r1121;
	st.local.v2.u32 	[%rd3+8], {%r1120, %r1119};
	st.local.v2.u32 	[%rd3+16], {%r1118, %r1117};
	setp.ne.s64 	%p44, %rd6, 3;
	@%p44 bra 	$L__BB0_115;
	mov.b32 	%r1117, 0;
	mov.u32 	%r1118, %r1117;
	mov.u32 	%r1119, %r1117;
	mov.u32 	%r1120, %r1117;
	mov.u32 	%r1121, %r1117;
	mov.u32 	%r1294, %r1117;
$L__BB0_79:
	mul.wide.u32 	%rd31, %r1294, 4;
	add.s64 	%rd32, %rd3, %rd31;
	ld.local.u32 	%r372, [%rd32+4];
	shl.b32 	%r373, %r1294, 5;
	mov.b32 	%r1300, 0;
$L__BB0_80:
	.pragma "nounroll";
	shr.u32 	%r863, %r372, %r1300;
	and.b32  	%r864, %r863, 1;
	setp.eq.b32 	%p45, %r864, 1;
	not.pred 	%p46, %p45;
	add.s32 	%r865, %r373, %r1300;
	mul.lo.s32 	%r866, %r865, 5;
	mul.wide.u32 	%rd33, %r866, 4;
	add.s64 	%rd10, %rd7, %rd33;
	@%p46 bra 	$L__BB0_82;
	ld.global.u32 	%r867, [%rd10];
	xor.b32  	%r1121, %r1121, %r867;
	ld.global.u32 	%r868, [%rd10+4];
	xor.b32  	%r1120, %r1120, %r868;
	ld.global.u32 	%r869, [%rd10+8];
	xor.b32  	%r1119, %r1119, %r869;
	ld.global.u32 	%r870, [%rd10+12];
	xor.b32  	%r1118, %r1118, %r870;
	ld.global.u32 	%r871, [%rd10+16];
	xor.b32  	%r1117, %r1117, %r871;
$L__BB0_82:
	and.b32  	%r873, %r863, 2;
	setp.eq.s32 	%p47, %r873, 0;
	@%p47 bra 	$L__BB0_84;
	ld.global.u32 	%r874, [%rd10+20];
	xor.b32  	%r1121, %r1121, %r874;
	ld.global.u32 	%r875, [%rd10+24];
	xor.b32  	%r1120, %r1120, %r875;
	ld.global.u32 	%r876, [%rd10+28];
	xor.b32  	%r1119, %r1119, %r876;
	ld.global.u32 	%r877, [%rd10+32];
	xor.b32  	%r1118, %r1118, %r877;
	ld.global.u32 	%r878, [%rd10+36];
	xor.b32  	%r1117, %r1117, %r878;
$L__BB0_84:
	and.b32  	%r880, %r863, 4;
	setp.eq.s32 	%p48, %r880, 0;
	@%p48 bra 	$L__BB0_86;
	ld.global.u32 	%r881, [%rd10+40];
	xor.b32  	%r1121, %r1121, %r881;
	ld.global.u32 	%r882, [%rd10+44];
	xor.b32  	%r1120, %r1120, %r882;
	ld.global.u32 	%r883, [%rd10+48];
	xor.b32  	%r1119, %r1119, %r883;
	ld.global.u32 	%r884, [%rd10+52];
	xor.b32  	%r1118, %r1118, %r884;
	ld.global.u32 	%r885, [%rd10+56];
	xor.b32  	%r1117, %r1117, %r885;
$L__BB0_86:
	and.b32  	%r887, %r863, 8;
	setp.eq.s32 	%p49, %r887, 0;
	@%p49 bra 	$L__BB0_88;
	ld.global.u32 	%r888, [%rd10+60];
	xor.b32  	%r1121, %r1121, %r888;
	ld.global.u32 	%r889, [%rd10+64];
	xor.b32  	%r1120, %r1120, %r889;
	ld.global.u32 	%r890, [%rd10+68];
	xor.b32  	%r1119, %r1119, %r890;
	ld.global.u32 	%r891, [%rd10+72];
	xor.b32  	%r1118, %r1118, %r891;
	ld.global.u32 	%r892, [%rd10+76];
	xor.b32  	%r1117, %r1117, %r892;
$L__BB0_88:
	and.b32  	%r894, %r863, 16;
	setp.eq.s32 	%p50, %r894, 0;
	@%p50 bra 	$L__BB0_90;
	ld.global.u32 	%r895, [%rd10+80];
	xor.b32  	%r1121, %r1121, %r895;
	ld.global.u32 	%r896, [%rd10+84];
	xor.b32  	%r1120, %r1120, %r896;
	ld.global.u32 	%r897, [%rd10+88];
	xor.b32  	%r1119, %r1119, %r897;
	ld.global.u32 	%r898, [%rd10+92];
	xor.b32  	%r1118, %r1118, %r898;
	ld.global.u32 	%r899, [%rd10+96];
	xor.b32  	%r1117, %r1117, %r899;
$L__BB0_90:
	and.b32  	%r901, %r863, 32;
	setp.eq.s32 	%p51, %r901, 0;
	@%p51 bra 	$L__BB0_92;
	ld.global.u32 	%r902, [%rd10+100];
	xor.b32  	%r1121, %r1121, %r902;
	ld.global.u32 	%r903, [%rd10+104];
	xor.b32  	%r1120, %r1120, %r903;
	ld.global.u32 	%r904, [%rd10+108];
	xor.b32  	%r1119, %r1119, %r904;
	ld.global.u32 	%r905, [%rd10+112];
	xor.b32  	%r1118, %r1118, %r905;
	ld.global.u32 	%r906, [%rd10+116];
	xor.b32  	%r1117, %r1117, %r906;
$L__BB0_92:
	and.b32  	%r908, %r863, 64;
	setp.eq.s32 	%p52, %r908, 0;
	@%p52 bra 	$L__BB0_94;
	ld.global.u32 	%r909, [%rd10+120];
	xor.b32  	%r1121, %r1121, %r909;
	ld.global.u32 	%r910, [%rd10+124];
	xor.b32  	%r1120, %r1120, %r910;
	ld.global.u32 	%r911, [%rd10+128];
	xor.b32  	%r1119, %r1119, %r911;
	ld.global.u32 	%r912, [%rd10+132];
	xor.b32  	%r1118, %r1118, %r912;
	ld.global.u32 	%r913, [%rd10+136];
	xor.b32  	%r1117, %r1117, %r913;
$L__BB0_94:
	and.b32  	%r915, %r863, 128;
	setp.eq.s32 	%p53, %r915, 0;
	@%p53 bra 	$L__BB0_96;
	ld.global.u32 	%r916, [%rd10+140];
	xor.b32  	%r1121, %r1121, %r916;
	ld.global.u32 	%r917, [%rd10+144];
	xor.b32  	%r1120, %r1120, %r917;
	ld.global.u32 	%r918, [%rd10+148];
	xor.b32  	%r1119, %r1119, %r918;
	ld.global.u32 	%r919, [%rd10+152];
	xor.b32  	%r1118, %r1118, %r919;
	ld.global.u32 	%r920, [%rd10+156];
	xor.b32  	%r1117, %r1117, %r920;
$L__BB0_96:
	and.b32  	%r922, %r863, 256;
	setp.eq.s32 	%p54, %r922, 0;
	@%p54 bra 	$L__BB0_98;
	ld.global.u32 	%r923, [%rd10+160];
	xor.b32  	%r1121, %r1121, %r923;
	ld.global.u32 	%r924, [%rd10+164];
	xor.b32  	%r1120, %r1120, %r924;
	ld.global.u32 	%r925, [%rd10+168];
	xor.b32  	%r1119, %r1119, %r925;
	ld.global.u32 	%r926, [%rd10+172];
	xor.b32  	%r1118, %r1118, %r926;
	ld.global.u32 	%r927, [%rd10+176];
	xor.b32  	%r1117, %r1117, %r927;
$L__BB0_98:
	and.b32  	%r929, %r863, 512;
	setp.eq.s32 	%p55, %r929, 0;
	@%p55 bra 	$L__BB0_100;
	ld.global.u32 	%r930, [%rd10+180];
	xor.b32  	%r1121, %r1121, %r930;
	ld.global.u32 	%r931, [%rd10+184];
	xor.b32  	%r1120, %r1120, %r931;
	ld.global.u32 	%r932, [%rd10+188];
	xor.b32  	%r1119, %r1119, %r932;
	ld.global.u32 	%r933, [%rd10+192];
	xor.b32  	%r1118, %r1118, %r933;
	ld.global.u32 	%r934, [%rd10+196];
	xor.b32  	%r1117, %r1117, %r934;
$L__BB0_100:
	and.b32  	%r936, %r863, 1024;
	setp.eq.s32 	%p56, %r936, 0;
	@%p56 bra 	$L__BB0_102;
	ld.global.u32 	%r937, [%rd10+200];
	xor.b32  	%r1121, %r1121, %r937;
	ld.global.u32 	%r938, [%rd10+204];
	xor.b32  	%r1120, %r1120, %r938;
	ld.global.u32 	%r939, [%rd10+208];
	xor.b32  	%r1119, %r1119, %r939;
	ld.global.u32 	%r940, [%rd10+212];
	xor.b32  	%r1118, %r1118, %r940;
	ld.global.u32 	%r941, [%rd10+216];
	xor.b32  	%r1117, %r1117, %r941;
$L__BB0_102:
	and.b32  	%r943, %r863, 2048;
	setp.eq.s32 	%p57, %r943, 0;
	@%p57 bra 	$L__BB0_104;
	ld.global.u32 	%r944, [%rd10+220];
	xor.b32  	%r1121, %r1121, %r944;
	ld.global.u32 	%r945, [%rd10+224];
	xor.b32  	%r1120, %r1120, %r945;
	ld.global.u32 	%r946, [%rd10+228];
	xor.b32  	%r1119, %r1119, %r946;
	ld.global.u32 	%r947, [%rd10+232];
	xor.b32  	%r1118, %r1118, %r947;
	ld.global.u32 	%r948, [%rd10+236];
	xor.b32  	%r1117, %r1117, %r948;
$L__BB0_104:
	and.b32  	%r950, %r863, 4096;
	setp.eq.s32 	%p58, %r950, 0;
	@%p58 bra 	$L__BB0_106;
	ld.global.u32 	%r951, [%rd10+240];
	xor.b32  	%r1121, %r1121, %r951;
	ld.global.u32 	%r952, [%rd10+244];
	xor.b32  	%r1120, %r1120, %r952;
	ld.global.u32 	%r953, [%rd10+248];
	xor.b32  	%r1119, %r1119, %r953;
	ld.global.u32 	%r954, [%rd10+252];
	xor.b32  	%r1118, %r1118, %r954;
	ld.global.u32 	%r955, [%rd10+256];
	xor.b32  	%r1117, %r1117, %r955;
$L__BB0_106:
	and.b32  	%r957, %r863, 8192;
	setp.eq.s32 	%p59, %r957, 0;
	@%p59 bra 	$L__BB0_108;
	ld.global.u32 	%r958, [%rd10+260];
	xor.b32  	%r1121, %r1121, %r958;
	ld.global.u32 	%r959, [%rd10+264];
	xor.b32  	%r1120, %r1120, %r959;
	ld.global.u32 	%r960, [%rd10+268];
	xor.b32  	%r1119, %r1119, %r960;
	ld.global.u32 	%r961, [%rd10+272];
	xor.b32  	%r1118, %r1118, %r961;
	ld.global.u32 	%r962, [%rd10+276];
	xor.b32  	%r1117, %r1117, %r962;
$L__BB0_108:
	and.b32  	%r964, %r863, 16384;
	setp.eq.s32 	%p60, %r964, 0;
	@%p60 bra 	$L__BB0_110;
	ld.global.u32 	%r965, [%rd10+280];
	xor.b32  	%r1121, %r1121, %r965;
	ld.global.u32 	%r966, [%rd10+284];
	xor.b32  	%r1120, %r1120, %r966;
	ld.global.u32 	%r967, [%rd10+288];
	xor.b32  	%r1119, %r1119, %r967;
	ld.global.u32 	%r968, [%rd10+292];
	xor.b32  	%r1118, %r1118, %r968;
	ld.global.u32 	%r969, [%rd10+296];
	xor.b32  	%r1117, %r1117, %r969;
$L__BB0_110:
	and.b32  	%r971, %r863, 32768;
	setp.eq.s32 	%p61, %r971, 0;
	@%p61 bra 	$L__BB0_112;
	ld.global.u32 	%r972, [%rd10+300];
	xor.b32  	%r1121, %r1121, %r972;
	ld.global.u32 	%r973, [%rd10+304];
	xor.b32  	%r1120, %r1120, %r973;
	ld.global.u32 	%r974, [%rd10+308];
	xor.b32  	%r1119, %r1119, %r974;
	ld.global.u32 	%r975, [%rd10+312];
	xor.b32  	%r1118, %r1118, %r975;
	ld.global.u32 	%r976, [%rd10+316];
	xor.b32  	%r1117, %r1117, %r976;
$L__BB0_112:
	add.s32 	%r1300, %r1300, 16;
	setp.ne.s32 	%p62, %r1300, 32;
	@%p62 bra 	$L__BB0_80;
	mad.lo.s32 	%r977, %r1294, -31, %r373;
	add.s32 	%r1294, %r977, 1;
	setp.ne.s32 	%p63, %r1294, 5;
	@%p63 bra 	$L__BB0_79;
	st.local.u32 	[%rd3+4], %r1121;
	st.local.v2.u32 	[%rd3+8], {%r1120, %r1119};
	st.local.v2.u32 	[%rd3+16], {%r1118, %r1117};
$L__BB0_115:
	shr.u64 	%rd50, %rd5, 2;
	add.s32 	%r1104, %r1104, 1;
	setp.gt.u64 	%p64, %rd5, 3;
	@%p64 bra 	$L__BB0_3;
$L__BB0_116:
	ld.param.u64 	%rd49, [rtruncnorm_kernel_param_5];
	ld.param.u64 	%rd48, [rtruncnorm_kernel_param_3];
	ld.param.u64 	%rd47, [rtruncnorm_kernel_param_2];
	setp.gt.s32 	%p65, %r606, 1;
	cvta.to.global.u64 	%rd34, %rd47;
	mul.wide.s32 	%rd35, %r1, 4;
	add.s64 	%rd12, %rd34, %rd35;
	cvta.to.global.u64 	%rd36, %rd48;
	add.s64 	%rd13, %rd36, %rd35;
	cvta.to.global.u64 	%rd37, %rd49;
	add.s64 	%rd14, %rd37, %rd35;
	@%p65 bra 	$L__BB0_118;
	add.s64 	%rd39, %rd2, %rd35;
	ld.global.f32 	%f451, [%rd39];
	bra.uni 	$L__BB0_124;
$L__BB0_118:
	add.s64 	%rd15, %rd1, %rd35;
	add.s64 	%rd16, %rd2, %rd35;
	mov.b32 	%r1398, 1;
	mov.b32 	%r1397, 0;
	mov.f32 	%f449, 0f00000000;
	mov.u32 	%r1392, %r1117;
	mov.u32 	%r1393, %r1118;
	mov.u32 	%r1394, %r1119;
$L__BB0_119:
	ld.global.f32 	%f3, [%rd12];
	ld.global.f32 	%f4, [%rd13];
	setp.eq.s32 	%p66, %r1397, 1;
	mov.b32 	%r1397, 0;
	mov.f32 	%f450, %f449;
	@%p66 bra 	$L__BB0_121;
	shr.u32 	%r982, %r1121, 2;
	xor.b32  	%r983, %r982, %r1121;
	shl.b32 	%r984, %r1392, 4;
	shl.b32 	%r985, %r983, 1;
	xor.b32  	%r986, %r985, %r984;
	xor.b32  	%r987, %r986, %r983;
	xor.b32  	%r1118, %r987, %r1392;
	add.s32 	%r988, %r1399, %r1118;
	add.s32 	%r989, %r988, 362437;
	shr.u32 	%r990, %r1120, 2;
	xor.b32  	%r991, %r990, %r1120;
	shl.b32 	%r992, %r1118, 4;
	shl.b32 	%r993, %r991, 1;
	xor.b32  	%r994, %r993, %r992;
	xor.b32  	%r995, %r994, %r991;
	xor.b32  	%r1117, %r995, %r1118;
	add.s32 	%r1399, %r1399, 724874;
	add.s32 	%r996, %r1117, %r1399;
	cvt.rn.f32.u32 	%f52, %r989;
	fma.rn.f32 	%f53, %f52, 0f2F800000, 0f2F000000;
	cvt.rn.f32.u32 	%f54, %r996;
	fma.rn.f32 	%f55, %f54, 0f30C90FDB, 0f30490FDB;
	setp.lt.f32 	%p67, %f53, 0f00800000;
	mul.f32 	%f56, %f53, 0f4B000000;
	selp.f32 	%f57, %f56, %f53, %p67;
	selp.f32 	%f58, 0fC1B80000, 0f00000000, %p67;
	mov.b32 	%r997, %f57;
	add.s32 	%r998, %r997, -1059760811;
	and.b32  	%r999, %r998, -8388608;
	sub.s32 	%r1000, %r997, %r999;
	mov.b32 	%f59, %r1000;
	cvt.rn.f32.s32 	%f60, %r999;
	fma.rn.f32 	%f61, %f60, 0f34000000, %f58;
	add.f32 	%f62, %f59, 0fBF800000;
	fma.rn.f32 	%f63, %f62, 0fBE055027, 0f3E1039F6;
	fma.rn.f32 	%f64, %f63, %f62, 0fBDF8CDCC;
	fma.rn.f32 	%f65, %f64, %f62, 0f3E0F2955;
	fma.rn.f32 	%f66, %f65, %f62, 0fBE2AD8B9;
	fma.rn.f32 	%f67, %f66, %f62, 0f3E4CED0B;
	fma.rn.f32 	%f68, %f67, %f62, 0fBE7FFF22;
	fma.rn.f32 	%f69, %f68, %f62, 0f3EAAAA78;
	fma.rn.f32 	%f70, %f69, %f62, 0fBF000000;
	mul.f32 	%f71, %f62, %f70;
	fma.rn.f32 	%f72, %f71, %f62, %f62;
	fma.rn.f32 	%f73, %f61, 0f3F317218, %f72;
	setp.gt.u32 	%p68, %r997, 2139095039;
	fma.rn.f32 	%f74, %f57, 0f7F800000, 0f7F800000;
	selp.f32 	%f75, %f74, %f73, %p68;
	setp.eq.f32 	%p69, %f57, 0f00000000;
	mul.f32 	%f76, %f75, 0fC0000000;
	selp.f32 	%f77, 0f7F800000, %f76, %p69;
	sqrt.rn.f32 	%f78, %f77;
	sin.approx.f32 	%f79, %f55;
	cos.approx.f32 	%f80, %f55;
	mul.f32 	%f450, %f78, %f79;
	mul.f32 	%f449, %f78, %f80;
	mov.b32 	%r1397, 1;
	mov.u32 	%r1119, %r1392;
	mov.u32 	%r1120, %r1393;
	mov.u32 	%r1121, %r1394;
$L__BB0_121:
	fma.rn.f32 	%f9, %f4, %f450, %f3;
	st.global.f32 	[%rd15], %f9;
	ld.global.f32 	%f451, [%rd16];
	setp.leu.f32 	%p70, %f9, %f451;
	@%p70 bra 	$L__BB0_123;
	ld.global.f32 	%f81, [%rd14];
	setp.le.f32 	%p71, %f9, %f81;
	@%p71 bra 	$L__BB0_167;
$L__BB0_123:
	add.s32 	%r1398, %r1398, 1;
	setp.ne.s32 	%p72, %r1398, %r606;
	mov.u32 	%r1392, %r1117;
	mov.u32 	%r1393, %r1118;
	mov.u32 	%r1394, %r1119;
	@%p72 bra 	$L__BB0_119;
$L__BB0_124:
	abs.f32 	%f83, %f451;
	setp.equ.f32 	%p73, %f83, 0f7F800000;
	mov.f32 	%f453, 0f00000000;
	mov.b32 	%r1413, 0;
	@%p73 bra 	$L__BB0_126;
	ld.global.f32 	%f84, [%rd12];
	sub.f32 	%f85, %f451, %f84;
	ld.global.f32 	%f86, [%rd13];
	div.rn.f32 	%f453, %f85, %f86;
	mov.b32 	%r1413, 1;
$L__BB0_126:
	ld.global.f32 	%f14, [%rd14];
	abs.f32 	%f87, %f14;
	setp.equ.f32 	%p74, %f87, 0f7F800000;
	@%p74 bra 	$L__BB0_128;
	ld.global.f32 	%f88, [%rd12];
	sub.f32 	%f89, %f14, %f88;
	ld.global.f32 	%f90, [%rd13];
	div.rn.f32 	%f453, %f89, %f90;
	add.s32 	%r1413, %r1413, -1;
$L__BB0_128:
	setp.eq.s32 	%p75, %r1413, 0;
	@%p75 bra 	$L__BB0_144;
	cvt.rn.f32.s32 	%f17, %r1413;
	mul.f32 	%f18, %f453, %f17;
	abs.f32 	%f19, %f453;
	setp.eq.f32 	%p76, %f453, 0f3F800000;
	mov.f32 	%f454, 0f3F800000;
	@%p76 bra 	$L__BB0_134;
	setp.num.f32 	%p77, %f19, %f19;
	@%p77 bra 	$L__BB0_132;
	mov.f32 	%f147, 0f40000000;
	add.rn.f32 	%f454, %f453, %f147;
	bra.uni 	$L__BB0_134;
$L__BB0_132:
	setp.lt.f32 	%p78, %f19, 0f00800000;
	mul.f32 	%f92, %f19, 0f4B800000;
	selp.f32 	%f93, %f92, %f19, %p78;
	mov.b32 	%r1003, %f93;
	add.s32 	%r1004, %r1003, -1060439283;
	and.b32  	%r1005, %r1004, -8388608;
	sub.s32 	%r1006, %r1003, %r1005;
	mov.b32 	%f94, %r1006;
	cvt.rn.f32.s32 	%f95, %r1005;
	selp.f32 	%f96, 0fC1C00000, 0f00000000, %p78;
	fma.rn.f32 	%f97, %f95, 0f34000000, %f96;
	add.f32 	%f98, %f94, 0fBF800000;
	add.f32 	%f99, %f94, 0f3F800000;
	rcp.approx.ftz.f32 	%f100, %f99;
	add.f32 	%f101, %f98, %f98;
	mul.f32 	%f102, %f101, %f100;
	mul.f32 	%f103, %f102, %f102;
	neg.f32 	%f104, %f102;
	sub.f32 	%f105, %f98, %f102;
	add.f32 	%f106, %f105, %f105;
	fma.rn.f32 	%f107, %f104, %f98, %f106;
	mul.rn.f32 	%f108, %f100, %f107;
	fma.rn.f32 	%f109, %f103, 0f3A2C32E4, 0f3B52E7DB;
	fma.rn.f32 	%f110, %f109, %f103, 0f3C93BB73;
	fma.rn.f32 	%f111, %f110, %f103, 0f3DF6384F;
	mul.rn.f32 	%f112, %f111, %f103;
	fma.rn.f32 	%f113, %f102, 0f3FB8AA3B, %f97;
	mul.f32 	%f114, %f112, 0f40400000;
	sub.f32 	%f115, %f97, %f113;
	fma.rn.f32 	%f116, %f102, 0f3FB8AA3B, %f115;
	fma.rn.f32 	%f117, %f108, 0f3FB8AA3B, %f116;
	fma.rn.f32 	%f118, %f102, 0f32A55E34, %f117;
	fma.rn.f32 	%f119, %f114, %f108, %f118;
	fma.rn.f32 	%f120, %f112, %f102, %f119;
	add.rn.f32 	%f121, %f113, %f120;
	mov.f32 	%f122, 0f40000000;
	mul.rn.f32 	%f123, %f121, %f122;
	cvt.rni.f32.f32 	%f124, %f123;
	sub.f32 	%f125, %f123, %f124;
	neg.f32 	%f126, %f123;
	fma.rn.f32 	%f127, %f121, 0f40000000, %f126;
	neg.f32 	%f128, %f113;
	add.rn.f32 	%f129, %f121, %f128;
	neg.f32 	%f130, %f129;
	add.rn.f32 	%f131, %f120, %f130;
	fma.rn.f32 	%f132, %f131, 0f40000000, %f127;
	add.f32 	%f133, %f125, %f132;
	setp.gt.f32 	%p79, %f124, 0f00000000;
	selp.b32 	%r1007, 0, -2097152000, %p79;
	setp.neu.f32 	%p80, %f453, 0f00000000;
	setp.neu.f32 	%p81, %f19, 0f7F800000;
	setp.lt.f32 	%p82, %f123, 0f00000000;
	selp.f32 	%f134, 0f00000000, 0f7F800000, %p82;
	abs.f32 	%f135, %f123;
	setp.gt.f32 	%p83, %f135, 0f43180000;
	cvt.rzi.s32.f32 	%r1008, %f124;
	shl.b32 	%r1009, %r1008, 23;
	sub.s32 	%r1010, %r1009, %r1007;
	mov.b32 	%f136, %r1010;
	add.s32 	%r1011, %r1007, 2130706432;
	mov.b32 	%f137, %r1011;
	fma.rn.f32 	%f138, %f133, 0f391FCB8E, 0f3AAF85ED;
	fma.rn.f32 	%f139, %f138, %f133, 0f3C1D9856;
	fma.rn.f32 	%f140, %f139, %f133, 0f3D6357BB;
	fma.rn.f32 	%f141, %f140, %f133, 0f3E75FDEC;
	fma.rn.f32 	%f142, %f141, %f133, 0f3F317218;
	fma.rn.f32 	%f143, %f142, %f133, 0f3F800000;
	mul.f32 	%f144, %f143, %f137;
	mul.f32 	%f145, %f144, %f136;
	selp.f32 	%f454, %f134, %f145, %p83;
	and.pred  	%p84, %p80, %p81;
	@%p84 bra 	$L__BB0_134;
	add.f32 	%f146, %f453, %f453;
	mov.b32 	%r1012, %f146;
	and.b32  	%r1013, %r1012, 2147483647;
	mov.b32 	%f454, %r1013;
$L__BB0_134:
	add.f32 	%f148, %f454, 0f40800000;
	sqrt.rn.f32 	%f149, %f148;
	add.f32 	%f24, %f18, %f149;
	setp.lt.s32 	%p85, %r607, 2;
	@%p85 bra 	$L__BB0_166;
	mul.f32 	%f25, %f24, 0f3F000000;
	mov.b32 	%r1420, 1;
	bra.uni 	$L__BB0_137;
$L__BB0_136:
	add.s32 	%r1420, %r1420, 1;
	setp.eq.s32 	%p99, %r1420, %r607;
	mov.u32 	%r1120, %r584;
	mov.u32 	%r1121, %r585;
	@%p99 bra 	$L__BB0_166;
$L__BB0_137:
	mov.u32 	%r585, %r1119;
	mov.u32 	%r584, %r1118;
	mov.u32 	%r1119, %r1117;
	shr.u32 	%r1015, %r1121, 2;
	xor.b32  	%r1016, %r1015, %r1121;
	shl.b32 	%r1017, %r1119, 4;
	shl.b32 	%r1018, %r1016, 1;
	xor.b32  	%r1019, %r1018, %r1017;
	xor.b32  	%r1020, %r1019, %r1016;
	xor.b32  	%r1118, %r1020, %r1119;
	add.s32 	%r1021, %r1399, %r1118;
	add.s32 	%r1022, %r1021, 362437;
	cvt.rn.f32.u32 	%f151, %r1022;
	fma.rn.f32 	%f152, %f151, 0f2F800000, 0f2F000000;
	setp.lt.f32 	%p86, %f152, 0f00800000;
	mul.f32 	%f153, %f152, 0f4B000000;
	selp.f32 	%f154, %f153, %f152, %p86;
	selp.f32 	%f155, 0fC1B80000, 0f00000000, %p86;
	mov.b32 	%r1023, %f154;
	add.s32 	%r1024, %r1023, -1059760811;
	and.b32  	%r1025, %r1024, -8388608;
	sub.s32 	%r1026, %r1023, %r1025;
	mov.b32 	%f156, %r1026;
	cvt.rn.f32.s32 	%f157, %r1025;
	fma.rn.f32 	%f158, %f157, 0f34000000, %f155;
	add.f32 	%f159, %f156, 0fBF800000;
	fma.rn.f32 	%f160, %f159, 0fBE055027, 0f3E1039F6;
	fma.rn.f32 	%f161, %f160, %f159, 0fBDF8CDCC;
	fma.rn.f32 	%f162, %f161, %f159, 0f3E0F2955;
	fma.rn.f32 	%f163, %f162, %f159, 0fBE2AD8B9;
	fma.rn.f32 	%f164, %f163, %f159, 0f3E4CED0B;
	fma.rn.f32 	%f165, %f164, %f159, 0fBE7FFF22;
	fma.rn.f32 	%f166, %f165, %f159, 0f3EAAAA78;
	fma.rn.f32 	%f167, %f166, %f159, 0fBF000000;
	mul.f32 	%f168, %f159, %f167;
	fma.rn.f32 	%f169, %f168, %f159, %f159;
	fma.rn.f32 	%f170, %f158, 0f3F317218, %f169;
	setp.gt.u32 	%p87, %r1023, 2139095039;
	fma.rn.f32 	%f171, %f154, 0f7F800000, 0f7F800000;
	selp.f32 	%f172, %f171, %f170, %p87;
	setp.eq.f32 	%p88, %f154, 0f00000000;
	selp.f32 	%f173, 0fFF800000, %f172, %p88;
	div.rn.f32 	%f174, %f173, %f25;
	sub.f32 	%f26, %f18, %f174;
	sub.f32 	%f27, %f26, %f25;
	abs.f32 	%f28, %f27;
	setp.eq.f32 	%p89, %f27, 0f3F800000;
	mov.f32 	%f455, 0f3F800000;
	@%p89 bra 	$L__BB0_142;
	setp.num.f32 	%p90, %f28, %f28;
	@%p90 bra 	$L__BB0_140;
	mov.f32 	%f230, 0f40000000;
	add.rn.f32 	%f455, %f27, %f230;
	bra.uni 	$L__BB0_142;
$L__BB0_140:
	setp.lt.f32 	%p91, %f28, 0f00800000;
	mul.f32 	%f175, %f28, 0f4B800000;
	selp.f32 	%f176, %f175, %f28, %p91;
	mov.b32 	%r1027, %f176;
	add.s32 	%r1028, %r1027, -1060439283;
	and.b32  	%r1029, %r1028, -8388608;
	sub.s32 	%r1030, %r1027, %r1029;
	mov.b32 	%f177, %r1030;
	cvt.rn.f32.s32 	%f178, %r1029;
	selp.f32 	%f179, 0fC1C00000, 0f00000000, %p91;
	fma.rn.f32 	%f180, %f178, 0f34000000, %f179;
	add.f32 	%f181, %f177, 0fBF800000;
	add.f32 	%f182, %f177, 0f3F800000;
	rcp.approx.ftz.f32 	%f183, %f182;
	add.f32 	%f184, %f181, %f181;
	mul.f32 	%f185, %f184, %f183;
	mul.f32 	%f186, %f185, %f185;
	neg.f32 	%f187, %f185;
	sub.f32 	%f188, %f181, %f185;
	add.f32 	%f189, %f188, %f188;
	fma.rn.f32 	%f190, %f187, %f181, %f189;
	mul.rn.f32 	%f191, %f183, %f190;
	fma.rn.f32 	%f192, %f186, 0f3A2C32E4, 0f3B52E7DB;
	fma.rn.f32 	%f193, %f192, %f186, 0f3C93BB73;
	fma.rn.f32 	%f194, %f193, %f186, 0f3DF6384F;
	mul.rn.f32 	%f195, %f194, %f186;
	fma.rn.f32 	%f196, %f185, 0f3FB8AA3B, %f180;
	mul.f32 	%f197, %f195, 0f40400000;
	sub.f32 	%f198, %f180, %f196;
	fma.rn.f32 	%f199, %f185, 0f3FB8AA3B, %f198;
	fma.rn.f32 	%f200, %f191, 0f3FB8AA3B, %f199;
	fma.rn.f32 	%f201, %f185, 0f32A55E34, %f200;
	fma.rn.f32 	%f202, %f197, %f191, %f201;
	fma.rn.f32 	%f203, %f195, %f185, %f202;
	add.rn.f32 	%f204, %f196, %f203;
	mov.f32 	%f205, 0f40000000;
	mul.rn.f32 	%f206, %f204, %f205;
	cvt.rni.f32.f32 	%f207, %f206;
	sub.f32 	%f208, %f206, %f207;
	neg.f32 	%f209, %f206;
	fma.rn.f32 	%f210, %f204, 0f40000000, %f209;
	neg.f32 	%f211, %f196;
	add.rn.f32 	%f212, %f204, %f211;
	neg.f32 	%f213, %f212;
	add.rn.f32 	%f214, %f203, %f213;
	fma.rn.f32 	%f215, %f214, 0f40000000, %f210;
	add.f32 	%f216, %f208, %f215;
	setp.gt.f32 	%p92, %f207, 0f00000000;
	selp.b32 	%r1031, 0, -2097152000, %p92;
	setp.neu.f32 	%p93, %f27, 0f00000000;
	setp.neu.f32 	%p94, %f28, 0f7F800000;
	setp.lt.f32 	%p95, %f206, 0f00000000;
	selp.f32 	%f217, 0f00000000, 0f7F800000, %p95;
	abs.f32 	%f218, %f206;
	setp.gt.f32 	%p96, %f218, 0f43180000;
	cvt.rzi.s32.f32 	%r1032, %f207;
	shl.b32 	%r1033, %r1032, 23;
	sub.s32 	%r1034, %r1033, %r1031;
	mov.b32 	%f219, %r1034;
	add.s32 	%r1035, %r1031, 2130706432;
	mov.b32 	%f220, %r1035;
	fma.rn.f32 	%f221, %f216, 0f391FCB8E, 0f3AAF85ED;
	fma.rn.f32 	%f222, %f221, %f216, 0f3C1D9856;
	fma.rn.f32 	%f223, %f222, %f216, 0f3D6357BB;
	fma.rn.f32 	%f224, %f223, %f216, 0f3E75FDEC;
	fma.rn.f32 	%f225, %f224, %f216, 0f3F317218;
	fma.rn.f32 	%f226, %f225, %f216, 0f3F800000;
	mul.f32 	%f227, %f226, %f220;
	mul.f32 	%f228, %f227, %f219;
	selp.f32 	%f455, %f217, %f228, %p96;
	and.pred  	%p97, %p93, %p94;
	@%p97 bra 	$L__BB0_142;
	add.f32 	%f229, %f27, %f27;
	mov.b32 	%r1036, %f229;
	and.b32  	%r1037, %r1036, 2147483647;
	mov.b32 	%f455, %r1037;
$L__BB0_142:
	mul.f32 	%f231, %f455, 0fBF000000;
	fma.rn.f32 	%f232, %f231, 0f3BBB989D, 0f3F000000;
	cvt.sat.f32.f32 	%f233, %f232;
	mov.f32 	%f234, 0f4B400001;
	mov.f32 	%f235, 0f437C0000;
	fma.rm.f32 	%f236, %f233, %f235, %f234;
	add.f32 	%f237, %f236, 0fCB40007F;
	neg.f32 	%f238, %f237;
	fma.rn.f32 	%f239, %f231, 0f3FB8AA3B, %f238;
	fma.rn.f32 	%f240, %f231, 0f32A57060, %f239;
	mov.b32 	%r1038, %f236;
	shl.b32 	%r1039, %r1038, 23;
	mov.b32 	%f241, %r1039;
	ex2.approx.ftz.f32 	%f242, %f240;
	mul.f32 	%f243, %f242, %f241;
	shr.u32 	%r1040, %r1120, 2;
	xor.b32  	%r1041, %r1040, %r1120;
	shl.b32 	%r1042, %r1118, 4;
	shl.b32 	%r1043, %r1041, 1;
	xor.b32  	%r1044, %r1043, %r1042;
	xor.b32  	%r1045, %r1044, %r1041;
	xor.b32  	%r1117, %r1045, %r1118;
	add.s32 	%r1399, %r1399, 724874;
	add.s32 	%r1046, %r1117, %r1399;
	cvt.rn.f32.u32 	%f244, %r1046;
	fma.rn.f32 	%f245, %f244, 0f2F800000, 0f2F000000;
	setp.gtu.f32 	%p98, %f245, %f243;
	@%p98 bra 	$L__BB0_136;
	mul.wide.s32 	%rd41, %r1, 4;
	add.s64 	%rd42, %rd1, %rd41;
	st.global.f32 	[%rd42], %f26;
	ld.global.f32 	%f246, [%rd12];
	ld.global.f32 	%f247, [%rd13];
	mul.f32 	%f248, %f247, %f17;
	fma.rn.f32 	%f249, %f248, %f26, %f246;
	st.global.f32 	[%rd42], %f249;
	bra.uni 	$L__BB0_167;
$L__BB0_144:
	ld.global.f32 	%f250, [%rd12];
	sub.f32 	%f251, %f451, %f250;
	ld.global.f32 	%f252, [%rd13];
	div.rn.f32 	%f33, %f251, %f252;
	sub.f32 	%f253, %f14, %f250;
	div.rn.f32 	%f34, %f253, %f252;
	setp.geu.f32 	%p100, %f34, 0f00000000;
	mov.f32 	%f447, 0f3F800000;
	@%p100 bra 	$L__BB0_150;
	abs.f32 	%f35, %f34;
	setp.eq.f32 	%p109, %f34, 0f3F800000;
	mov.f32 	%f456, %f447;
	@%p109 bra 	$L__BB0_156;
	setp.num.f32 	%p110, %f35, %f35;
	@%p110 bra 	$L__BB0_148;
	mov.f32 	%f368, 0f40000000;
	add.rn.f32 	%f456, %f34, %f368;
	bra.uni 	$L__BB0_156;
$L__BB0_148:
	setp.lt.f32 	%p111, %f35, 0f00800000;
	mul.f32 	%f313, %f35, 0f4B800000;
	selp.f32 	%f314, %f313, %f35, %p111;
	mov.b32 	%r1058, %f314;
	add.s32 	%r1059, %r1058, -1060439283;
	and.b32  	%r1060, %r1059, -8388608;
	sub.s32 	%r1061, %r1058, %r1060;
	mov.b32 	%f315, %r1061;
	cvt.rn.f32.s32 	%f316, %r1060;
	selp.f32 	%f317, 0fC1C00000, 0f00000000, %p111;
	fma.rn.f32 	%f318, %f316, 0f34000000, %f317;
	add.f32 	%f319, %f315, 0fBF800000;
	add.f32 	%f320, %f315, 0f3F800000;
	rcp.approx.ftz.f32 	%f321, %f320;
	add.f32 	%f322, %f319, %f319;
	mul.f32 	%f323, %f322, %f321;
	mul.f32 	%f324, %f323, %f323;
	neg.f32 	%f325, %f323;
	sub.f32 	%f326, %f319, %f323;
	add.f32 	%f327, %f326, %f326;
	fma.rn.f32 	%f328, %f325, %f319, %f327;
	mul.rn.f32 	%f329, %f321, %f328;
	fma.rn.f32 	%f330, %f324, 0f3A2C32E4, 0f3B52E7DB;
	fma.rn.f32 	%f331, %f330, %f324, 0f3C93BB73;
	fma.rn.f32 	%f332, %f331, %f324, 0f3DF6384F;
	mul.rn.f32 	%f333, %f332, %f324;
	fma.rn.f32 	%f334, %f323, 0f3FB8AA3B, %f318;
	mul.f32 	%f335, %f333, 0f40400000;
	sub.f32 	%f336, %f318, %f334;
	fma.rn.f32 	%f337, %f323, 0f3FB8AA3B, %f336;
	fma.rn.f32 	%f338, %f329, 0f3FB8AA3B, %f337;
	fma.rn.f32 	%f339, %f323, 0f32A55E34, %f338;
	fma.rn.f32 	%f340, %f335, %f329, %f339;
	fma.rn.f32 	%f341, %f333, %f323, %f340;
	add.rn.f32 	%f342, %f334, %f341;
	mov.f32 	%f343, 0f40000000;
	mul.rn.f32 	%f344, %f342, %f343;
	cvt.rni.f32.f32 	%f345, %f344;
	sub.f32 	%f346, %f344, %f345;
	neg.f32 	%f347, %f344;
	fma.rn.f32 	%f348, %f342, 0f40000000, %f347;
	neg.f32 	%f349, %f334;
	add.rn.f32 	%f350, %f342, %f349;
	neg.f32 	%f351, %f350;
	add.rn.f32 	%f352, %f341, %f351;
	fma.rn.f32 	%f353, %f352, 0f40000000, %f348;
	add.f32 	%f354, %f346, %f353;
	setp.gt.f32 	%p112, %f345, 0f00000000;
	selp.b32 	%r1062, 0, -2097152000, %p112;
	setp.neu.f32 	%p113, %f35, 0f7F800000;
	setp.lt.f32 	%p114, %f344, 0f00000000;
	selp.f32 	%f355, 0f00000000, 0f7F800000, %p114;
	abs.f32 	%f356, %f344;
	setp.gt.f32 	%p115, %f356, 0f43180000;
	cvt.rzi.s32.f32 	%r1063, %f345;
	shl.b32 	%r1064, %r1063, 23;
	sub.s32 	%r1065, %r1064, %r1062;
	mov.b32 	%f357, %r1065;
	add.s32 	%r1066, %r1062, 2130706432;
	mov.b32 	%f358, %r1066;
	fma.rn.f32 	%f359, %f354, 0f391FCB8E, 0f3AAF85ED;
	fma.rn.f32 	%f360, %f359, %f354, 0f3C1D9856;
	fma.rn.f32 	%f361, %f360, %f354, 0f3D6357BB;
	fma.rn.f32 	%f362, %f361, %f354, 0f3E75FDEC;
	fma.rn.f32 	%f363, %f362, %f354, 0f3F317218;
	fma.rn.f32 	%f364, %f363, %f354, 0f3F800000;
	mul.f32 	%f365, %f364, %f358;
	mul.f32 	%f366, %f365, %f357;
	selp.f32 	%f456, %f355, %f366, %p115;
	@%p113 bra 	$L__BB0_156;
	add.f32 	%f367, %f34, %f34;
	mov.b32 	%r1067, %f367;
	and.b32  	%r1068, %r1067, 2147483647;
	mov.b32 	%f456, %r1068;
	bra.uni 	$L__BB0_156;
$L__BB0_150:
	setp.leu.f32 	%p101, %f33, 0f00000000;
	mov.f32 	%f456, 0f00000000;
	@%p101 bra 	$L__BB0_156;
	abs.f32 	%f39, %f33;
	setp.eq.f32 	%p102, %f33, 0f3F800000;
	mov.f32 	%f456, %f447;
	@%p102 bra 	$L__BB0_156;
	setp.num.f32 	%p103, %f39, %f39;
	@%p103 bra 	$L__BB0_154;
	mov.f32 	%f311, 0f40000000;
	add.rn.f32 	%f456, %f33, %f311;
	bra.uni 	$L__BB0_156;
$L__BB0_154:
	setp.lt.f32 	%p104, %f39, 0f00800000;
	mul.f32 	%f256, %f39, 0f4B800000;
	selp.f32 	%f257, %f256, %f39, %p104;
	mov.b32 	%r1047, %f257;
	add.s32 	%r1048, %r1047, -1060439283;
	and.b32  	%r1049, %r1048, -8388608;
	sub.s32 	%r1050, %r1047, %r1049;
	mov.b32 	%f258, %r1050;
	cvt.rn.f32.s32 	%f259, %r1049;
	selp.f32 	%f260, 0fC1C00000, 0f00000000, %p104;
	fma.rn.f32 	%f261, %f259, 0f34000000, %f260;
	add.f32 	%f262, %f258, 0fBF800000;
	add.f32 	%f263, %f258, 0f3F800000;
	rcp.approx.ftz.f32 	%f264, %f263;
	add.f32 	%f265, %f262, %f262;
	mul.f32 	%f266, %f265, %f264;
	mul.f32 	%f267, %f266, %f266;
	neg.f32 	%f268, %f266;
	sub.f32 	%f269, %f262, %f266;
	add.f32 	%f270, %f269, %f269;
	fma.rn.f32 	%f271, %f268, %f262, %f270;
	mul.rn.f32 	%f272, %f264, %f271;
	fma.rn.f32 	%f273, %f267, 0f3A2C32E4, 0f3B52E7DB;
	fma.rn.f32 	%f274, %f273, %f267, 0f3C93BB73;
	fma.rn.f32 	%f275, %f274, %f267, 0f3DF6384F;
	mul.rn.f32 	%f276, %f275, %f267;
	fma.rn.f32 	%f277, %f266, 0f3FB8AA3B, %f261;
	mul.f32 	%f278, %f276, 0f40400000;
	sub.f32 	%f279, %f261, %f277;
	fma.rn.f32 	%f280, %f266, 0f3FB8AA3B, %f279;
	fma.rn.f32 	%f281, %f272, 0f3FB8AA3B, %f280;
	fma.rn.f32 	%f282, %f266, 0f32A55E34, %f281;
	fma.rn.f32 	%f283, %f278, %f272, %f282;
	fma.rn.f32 	%f284, %f276, %f266, %f283;
	add.rn.f32 	%f285, %f277, %f284;
	mov.f32 	%f286, 0f40000000;
	mul.rn.f32 	%f287, %f285, %f286;
	cvt.rni.f32.f32 	%f288, %f287;
	sub.f32 	%f289, %f287, %f288;
	neg.f32 	%f290, %f287;
	fma.rn.f32 	%f291, %f285, 0f40000000, %f290;
	neg.f32 	%f292, %f277;
	add.rn.f32 	%f293, %f285, %f292;
	neg.f32 	%f294, %f293;
	add.rn.f32 	%f295, %f284, %f294;
	fma.rn.f32 	%f296, %f295, 0f40000000, %f291;
	add.f32 	%f297, %f289, %f296;
	setp.gt.f32 	%p105, %f288, 0f00000000;
	selp.b32 	%r1051, 0, -2097152000, %p105;
	setp.neu.f32 	%p106, %f39, 0f7F800000;
	setp.lt.f32 	%p107, %f287, 0f00000000;
	selp.f32 	%f298, 0f00000000, 0f7F800000, %p107;
	abs.f32 	%f299, %f287;
	setp.gt.f32 	%p108, %f299, 0f43180000;
	cvt.rzi.s32.f32 	%r1052, %f288;
	shl.b32 	%r1053, %r1052, 23;
	sub.s32 	%r1054, %r1053, %r1051;
	mov.b32 	%f300, %r1054;
	add.s32 	%r1055, %r1051, 2130706432;
	mov.b32 	%f301, %r1055;
	fma.rn.f32 	%f302, %f297, 0f391FCB8E, 0f3AAF85ED;
	fma.rn.f32 	%f303, %f302, %f297, 0f3C1D9856;
	fma.rn.f32 	%f304, %f303, %f297, 0f3D6357BB;
	fma.rn.f32 	%f305, %f304, %f297, 0f3E75FDEC;
	fma.rn.f32 	%f306, %f305, %f297, 0f3F317218;
	fma.rn.f32 	%f307, %f306, %f297, 0f3F800000;
	mul.f32 	%f308, %f307, %f301;
	mul.f32 	%f309, %f308, %f300;
	selp.f32 	%f456, %f298, %f309, %p108;
	@%p106 bra 	$L__BB0_156;
	add.f32 	%f310, %f33, %f33;
	mov.b32 	%r1056, %f310;
	and.b32  	%r1057, %r1056, 2147483647;
	mov.b32 	%f456, %r1057;
$L__BB0_156:
	setp.lt.s32 	%p116, %r607, 2;
	@%p116 bra 	$L__BB0_166;
	sub.f32 	%f44, %f34, %f33;
	mov.b32 	%r1427, 1;
	bra.uni 	$L__BB0_159;
$L__BB0_158:
	add.s32 	%r1427, %r1427, 1;
	setp.eq.s32 	%p127, %r1427, %r607;
	mov.u32 	%r1120, %r595;
	mov.u32 	%r1121, %r596;
	@%p127 bra 	$L__BB0_166;
$L__BB0_159:
	mov.u32 	%r596, %r1119;
	mov.u32 	%r595, %r1118;
	mov.u32 	%r1119, %r1117;
	shr.u32 	%r1070, %r1121, 2;
	xor.b32  	%r1071, %r1070, %r1121;
	shl.b32 	%r1072, %r1119, 4;
	shl.b32 	%r1073, %r1071, 1;
	xor.b32  	%r1074, %r1073, %r1072;
	xor.b32  	%r1075, %r1074, %r1071;
	xor.b32  	%r1118, %r1075, %r1119;
	add.s32 	%r1076, %r1399, %r1118;
	add.s32 	%r1077, %r1076, 362437;
	cvt.rn.f32.u32 	%f370, %r1077;
	fma.rn.f32 	%f371, %f370, 0f2F800000, 0f2F000000;
	fma.rn.f32 	%f45, %f44, %f371, %f33;
	abs.f32 	%f46, %f45;
	setp.eq.f32 	%p117, %f45, 0f3F800000;
	mov.f32 	%f457, 0f3F800000;
	@%p117 bra 	$L__BB0_164;
	setp.num.f32 	%p118, %f46, %f46;
	@%p118 bra 	$L__BB0_162;
	mov.f32 	%f427, 0f40000000;
	add.rn.f32 	%f457, %f45, %f427;
	bra.uni 	$L__BB0_164;
$L__BB0_162:
	setp.lt.f32 	%p119, %f46, 0f00800000;
	mul.f32 	%f372, %f46, 0f4B800000;
	selp.f32 	%f373, %f372, %f46, %p119;
	mov.b32 	%r1078, %f373;
	add.s32 	%r1079, %r1078, -1060439283;
	and.b32  	%r1080, %r1079, -8388608;
	sub.s32 	%r1081, %r1078, %r1080;
	mov.b32 	%f374, %r1081;
	cvt.rn.f32.s32 	%f375, %r1080;
	selp.f32 	%f376, 0fC1C00000, 0f00000000, %p119;
	fma.rn.f32 	%f377, %f375, 0f34000000, %f376;
	add.f32 	%f378, %f374, 0fBF800000;
	add.f32 	%f379, %f374, 0f3F800000;
	rcp.approx.ftz.f32 	%f380, %f379;
	add.f32 	%f381, %f378, %f378;
	mul.f32 	%f382, %f381, %f380;
	mul.f32 	%f383, %f382, %f382;
	neg.f32 	%f384, %f382;
	sub.f32 	%f385, %f378, %f382;
	add.f32 	%f386, %f385, %f385;
	fma.rn.f32 	%f387, %f384, %f378, %f386;
	mul.rn.f32 	%f388, %f380, %f387;
	fma.rn.f32 	%f389, %f383, 0f3A2C32E4, 0f3B52E7DB;
	fma.rn.f32 	%f390, %f389, %f383, 0f3C93BB73;
	fma.rn.f32 	%f391, %f390, %f383, 0f3DF6384F;
	mul.rn.f32 	%f392, %f391, %f383;
	fma.rn.f32 	%f393, %f382, 0f3FB8AA3B, %f377;
	mul.f32 	%f394, %f392, 0f40400000;
	sub.f32 	%f395, %f377, %f393;
	fma.rn.f32 	%f396, %f382, 0f3FB8AA3B, %f395;
	fma.rn.f32 	%f397, %f388, 0f3FB8AA3B, %f396;
	fma.rn.f32 	%f398, %f382, 0f32A55E34, %f397;
	fma.rn.f32 	%f399, %f394, %f388, %f398;
	fma.rn.f32 	%f400, %f392, %f382, %f399;
	add.rn.f32 	%f401, %f393, %f400;
	mov.f32 	%f402, 0f40000000;
	mul.rn.f32 	%f403, %f401, %f402;
	cvt.rni.f32.f32 	%f404, %f403;
	sub.f32 	%f405, %f403, %f404;
	neg.f32 	%f406, %f403;
	fma.rn.f32 	%f407, %f401, 0f40000000, %f406;
	neg.f32 	%f408, %f393;
	add.rn.f32 	%f409, %f401, %f408;
	neg.f32 	%f410, %f409;
	add.rn.f32 	%f411, %f400, %f410;
	fma.rn.f32 	%f412, %f411, 0f40000000, %f407;
	add.f32 	%f413, %f405, %f412;
	setp.gt.f32 	%p120, %f404, 0f00000000;
	selp.b32 	%r1082, 0, -2097152000, %p120;
	setp.neu.f32 	%p121, %f45, 0f00000000;
	setp.neu.f32 	%p122, %f46, 0f7F800000;
	setp.lt.f32 	%p123, %f403, 0f00000000;
	selp.f32 	%f414, 0f00000000, 0f7F800000, %p123;
	abs.f32 	%f415, %f403;
	setp.gt.f32 	%p124, %f415, 0f43180000;
	cvt.rzi.s32.f32 	%r1083, %f404;
	shl.b32 	%r1084, %r1083, 23;
	sub.s32 	%r1085, %r1084, %r1082;
	mov.b32 	%f416, %r1085;
	add.s32 	%r1086, %r1082, 2130706432;
	mov.b32 	%f417, %r1086;
	fma.rn.f32 	%f418, %f413, 0f391FCB8E, 0f3AAF85ED;
	fma.rn.f32 	%f419, %f418, %f413, 0f3C1D9856;
	fma.rn.f32 	%f420, %f419, %f413, 0f3D6357BB;
	fma.rn.f32 	%f421, %f420, %f413, 0f3E75FDEC;
	fma.rn.f32 	%f422, %f421, %f413, 0f3F317218;
	fma.rn.f32 	%f423, %f422, %f413, 0f3F800000;
	mul.f32 	%f424, %f423, %f417;
	mul.f32 	%f425, %f424, %f416;
	selp.f32 	%f457, %f414, %f425, %p124;
	and.pred  	%p125, %p121, %p122;
	@%p125 bra 	$L__BB0_164;
	add.f32 	%f426, %f45, %f45;
	mov.b32 	%r1087, %f426;
	and.b32  	%r1088, %r1087, 2147483647;
	mov.b32 	%f457, %r1088;
$L__BB0_164:
	sub.f32 	%f428, %f456, %f457;
	mul.f32 	%f429, %f428, 0f3F000000;
	fma.rn.f32 	%f430, %f429, 0f3BBB989D, 0f3F000000;
	cvt.sat.f32.f32 	%f431, %f430;
	mov.f32 	%f432, 0f4B400001;
	mov.f32 	%f433, 0f437C0000;
	fma.rm.f32 	%f434, %f431, %f433, %f432;
	add.f32 	%f435, %f434, 0fCB40007F;
	neg.f32 	%f436, %f435;
	fma.rn.f32 	%f437, %f429, 0f3FB8AA3B, %f436;
	fma.rn.f32 	%f438, %f429, 0f32A57060, %f437;
	mov.b32 	%r1089, %f434;
	shl.b32 	%r1090, %r1089, 23;
	mov.b32 	%f439, %r1090;
	ex2.approx.ftz.f32 	%f440, %f438;
	mul.f32 	%f441, %f440, %f439;
	shr.u32 	%r1091, %r1120, 2;
	xor.b32  	%r1092, %r1091, %r1120;
	shl.b32 	%r1093, %r1118, 4;
	shl.b32 	%r1094, %r1092, 1;
	xor.b32  	%r1095, %r1094, %r1093;
	xor.b32  	%r1096, %r1095, %r1092;
	xor.b32  	%r1117, %r1096, %r1118;
	add.s32 	%r1399, %r1399, 724874;
	add.s32 	%r1097, %r1117, %r1399;
	cvt.rn.f32.u32 	%f442, %r1097;
	fma.rn.f32 	%f443, %f442, 0f2F800000, 0f2F000000;
	setp.gtu.f32 	%p126, %f443, %f441;
	@%p126 bra 	$L__BB0_158;
	mul.wide.s32 	%rd43, %r1, 4;
	add.s64 	%rd44, %rd1, %rd43;
	st.global.f32 	[%rd44], %f45;
	ld.global.f32 	%f444, [%rd12];
	ld.global.f32 	%f445, [%rd13];
	fma.rn.f32 	%f446, %f445, %f45, %f444;
	st.global.f32 	[%rd44], %f446;
	bra.uni 	$L__BB0_167;
$L__BB0_166:
	mul.wide.s32 	%rd45, %r1, 4;
	add.s64 	%rd46, %rd1, %rd45;
	mov.b32 	%r1098, 2147483647;
	st.global.u32 	[%rd46], %r1098;
$L__BB0_167:
	ret;

}


// ===== COMPILED SASS (sm_100) =====

	.target	sm_100

	.elftype	@"ET_EXEC"


//--------------------- .note.nv.tkinfo           --------------------------
	.section	.note.nv.tkinfo,"",@"SHT_NOTE"
	.sectionflags	@"SHF_NOTE_NV_TKINFO"
	.tkinfo
        /*0018*/ 	.word	0x00000002
        /*0030*/ 	.string	""
        /*0030*/ 	.string	"ptxas"
        /*0030*/ 	.string	"Cuda compilation tools, release 13.0, V13.0.88"
        /*0030*/ 	.string	"Build cuda_13.0.r13.0/compiler.36424714_0"
        /*0030*/ 	.string	"-arch sm_100 -m 64 "



//--------------------- .note.nv.cuinfo           --------------------------
	.section	.note.nv.cuinfo,"",@"SHT_NOTE"
	.sectionflags	@"SHF_NOTE_NV_CUINFO"
        /*0018*/ 	.short	0x0002
        /*001a*/ 	.short	0x0064
        /*001c*/ 	.short	0x0082
	.zero		2


//--------------------- .nv.info                  --------------------------
	.section	.nv.info,"",@"SHT_CUDA_INFO"
	.align	4


	//----- nvinfo : EIATTR_REGCOUNT
	.align		4
        /*0000*/ 	.byte	0x04, 0x2f
        /*0002*/ 	.short	(.L_10 - .L_9)
	.align		4
.L_9:
        /*0004*/ 	.word	index@(rtruncnorm_kernel)
        /*0008*/ 	.word	0x00000020


	//----- nvinfo : EIATTR_FRAME_SIZE
	.align		4
.L_10:
        /*000c*/ 	.byte	0x04, 0x11
        /*000e*/ 	.short	(.L_12 - .L_11)
	.align		4
.L_11:
        /*0010*/ 	.word	index@($__internal_1_$__cuda_sm3x_div_rn_noftz_f32_slowpath)
        /*0014*/ 	.word	0x00000030


	//----- nvinfo : EIATTR_FRAME_SIZE
	.align		4
.L_12:
        /*0018*/ 	.byte	0x04, 0x11
        /*001a*/ 	.short	(.L_14 - .L_13)
	.align		4
.L_13:
        /*001c*/ 	.word	index@($__internal_0_$__cuda_sm20_sqrt_rn_f32_slowpath)
        /*0020*/ 	.word	0x00000030


	//----- nvinfo : EIATTR_FRAME_SIZE
	.align		4
.L_14:
        /*0024*/ 	.byte	0x04, 0x11
        /*0026*/ 	.short	(.L_16 - .L_15)
	.align		4
.L_15:
        /*0028*/ 	.word	index@(rtruncnorm_kernel)
        /*002c*/ 	.word	0x00000030


	//----- nvinfo : EIATTR_MIN_STACK_SIZE
	.align		4
.L_16:
        /*0030*/ 	.byte	0x04, 0x12
        /*0032*/ 	.short	(.L_18 - .L_17)
	.align		4
.L_17:
        /*0034*/ 	.word	index@(rtruncnorm_kernel)
        /*0038*/ 	.word	0x00000030
.L_18:


//--------------------- .nv.compat                --------------------------
	.section	.nv.compat,"",@"SHT_CUDA_COMPAT_INFO"
	.align	4
        /*0000*/ 	.byte	0x02, 0x09, 0x00, 0x00, 0x02, 0x02, 0x01, 0x00, 0x02, 0x05, 0x05, 0x00, 0x03, 0x07, 0x01, 0x01
        /*0010*/ 	.byte	0x02, 0x03, 0x00, 0x00, 0x02, 0x06, 0x01, 0x00, 0x04, 0x0b, 0x08, 0x00, 0x01, 0x00, 0x00, 0x00
        /*0020*/ 	.byte	0x00, 0x00, 0x00, 0x00


//--------------------- .nv.info.rtruncnorm_kernel --------------------------
	.section	.nv.info.rtruncnorm_kernel,"",@"SHT_CUDA_INFO"
	.sectionflags	@""
	.align	4


	//----- nvinfo : EIATTR_CUDA_API_VERSION
	.align		4
        /*0000*/ 	.byte	0x04, 0x37
        /*0002*/ 	.short	(.L_20 - .L_19)
.L_19:
        /*0004*/ 	.word	0x00000082


	//----- nvinfo : EIATTR_KPARAM_INFO
	.align		4
.L_20:
        /*0008*/ 	.byte	0x04, 0x17
        /*000a*/ 	.short	(.L_22 - .L_21)
.L_21:
        /*000c*/ 	.word	0x00000000
        /*0010*/ 	.short	0x000a
        /*0012*/ 	.short	0x0040
        /*0014*/ 	.byte	0x00, 0xf0, 0x11, 0x00


	//----- nvinfo : EIATTR_KPARAM_INFO
	.align		4
.L_22:
        /*0018*/ 	.byte	0x04, 0x17
        /*001a*/ 	.short	(.L_24 - .L_23)
.L_23:
        /*001c*/ 	.word	0x00000000
        /*0020*/ 	.short	0x0009
        /*0022*/ 	.short	0x003c
        /*0024*/ 	.byte	0x00, 0xf0, 0x11, 0x00


	//----- nvinfo : EIATTR_KPARAM_INFO
	.align		4
.L_24:
        /*0028*/ 	.byte	0x04, 0x17
        /*002a*/ 	.short	(.L_26 - .L_25)
.L_25:
        /*002c*/ 	.word	0x00000000
        /*0030*/ 	.short	0x0008
        /*0032*/ 	.short	0x0038
        /*0034*/ 	.byte	0x00, 0xf0, 0x11, 0x00


	//----- nvinfo : EIATTR_KPARAM_INFO
	.align		4
.L_26:
        /*0038*/ 	.byte	0x04, 0x17
        /*003a*/ 	.short	(.L_28 - .L_27)
.L_27:
        /*003c*/ 	.word	0x00000000
        /*0040*/ 	.short	0x0007
        /*0042*/ 	.short	0x0034
        /*0044*/ 	.byte	0x00, 0xf0, 0x11, 0x00


	//----- nvinfo : EIATTR_KPARAM_INFO
	.align		4
.L_28:
        /*0048*/ 	.byte	0x04, 0x17
        /*004a*/ 	.short	(.L_30 - .L_29)
.L_29:
        /*004c*/ 	.word	0x00000000
        /*0050*/ 	.short	0x0006
        /*0052*/ 	.short	0x0030
        /*0054*/ 	.byte	0x00, 0xf0, 0x11, 0x00


	//----- nvinfo : EIATTR_KPARAM_INFO
	.align		4
.L_30:
        /*0058*/ 	.byte	0x04, 0x17
        /*005a*/ 	.short	(.L_32 - .L_31)
.L_31:
        /*005c*/ 	.word	0x00000000
        /*0060*/ 	.short	0x0005
        /*0062*/ 	.short	0x0028
        /*0064*/ 	.byte	0x00, 0xf5, 0x21, 0x00


	//----- nvinfo : EIATTR_KPARAM_INFO
	.align		4
.L_32:
        /*0068*/ 	.byte	0x04, 0x17
        /*006a*/ 	.short	(.L_34 - .L_33)
.L_33:
        /*006c*/ 	.word	0x00000000
        /*0070*/ 	.short	0x0004
        /*0072*/ 	.short	0x0020
        /*0074*/ 	.byte	0x00, 0xf5, 0x21, 0x00


	//----- nvinfo : EIATTR_KPARAM_INFO
	.align		4
.L_34:
        /*0078*/ 	.byte	0x04, 0x17
        /*007a*/ 	.short	(.L_36 - .L_35)
.L_35:
        /*007c*/ 	.word	0x00000000
        /*0080*/ 	.short	0x0003
        /*0082*/ 	.short	0x0018
        /*0084*/ 	.byte	0x00, 0xf5, 0x21, 0x00


	//----- nvinfo : EIATTR_KPARAM_INFO
	.align		4
.L_36:
        /*0088*/ 	.byte	0x04, 0x17
        /*008a*/ 	.short	(.L_38 - .L_37)
.L_37:
        /*008c*/ 	.word	0x00000000
        /*0090*/ 	.short	0x0002
        /*0092*/ 	.short	0x0010
        /*0094*/ 	.byte	0x00, 0xf5, 0x21, 0x00


	//----- nvinfo : EIATTR_KPARAM_INFO
	.align		4
.L_38:
        /*0098*/ 	.byte	0x04, 0x17
        /*009a*/ 	.short	(.L_40 - .L_39)
.L_39:
        /*009c*/ 	.word	0x00000000
        /*00a0*/ 	.short	0x0001
        /*00a2*/ 	.short	0x0008
        /*00a4*/ 	.byte	0x00, 0xf0, 0x11, 0x00


	//----- nvinfo : EIATTR_KPARAM_INFO
	.align		4
.L_40:
        /*00a8*/ 	.byte	0x04, 0x17
        /*00aa*/ 	.short	(.L_42 - .L_41)
.L_41:
        /*00ac*/ 	.word	0x00000000
        /*00b0*/ 	.short	0x0000
        /*00b2*/ 	.short	0x0000
        /*00b4*/ 	.byte	0x00, 0xf5, 0x21, 0x00


	//----- nvinfo : EIATTR_SPARSE_MMA_MASK
	.align		4
.L_42:
        /*00b8*/ 	.byte	0x03, 0x50
        /*00ba*/ 	.short	0x0000


	//----- nvinfo : EIATTR_MAXREG_COUNT
	.align		4
        /*00bc*/ 	.byte	0x03, 0x1b
        /*00be*/ 	.short	0x00ff


	//----- nvinfo : EIATTR_MERCURY_ISA_VERSION
	.align		4
        /*00c0*/ 	.byte	0x03, 0x5f
        /*00c2*/ 	.short	0x0101


	//----- nvinfo : EIATTR_VRC_CTA_INIT_COUNT
	.align		4
        /*00c4*/ 	.byte	0x02, 0x4a
	.zero		1
	.zero		1


	//----- nvinfo : EIATTR_EXIT_INSTR_OFFSETS
	.align		4
        /*00c8*/ 	.byte	0x04, 0x1c
        /*00ca*/ 	.short	(.L_44 - .L_43)


	//   ....[0]....
.L_43:
        /*00cc*/ 	.word	0x00002e50


	//   ....[1]....
        /*00d0*/ 	.word	0x000041e0


	//   ....[2]....
        /*00d4*/ 	.word	0x000054c0


	//   ....[3]....
        /*00d8*/ 	.word	0x00005540


	//----- nvinfo : EIATTR_CRS_STACK_SIZE
	.align		4
.L_44:
        /*00dc*/ 	.byte	0x04, 0x1e
        /*00de*/ 	.short	(.L_46 - .L_45)
.L_45:
        /*00e0*/ 	.word	0x00000000


	//----- nvinfo : EIATTR_CBANK_PARAM_SIZE
	.align		4
.L_46:
        /*00e4*/ 	.byte	0x03, 0x19
        /*00e6*/ 	.short	0x0044


	//----- nvinfo : EIATTR_PARAM_CBANK
	.align		4
        /*00e8*/ 	.byte	0x04, 0x0a
        /*00ea*/ 	.short	(.L_48 - .L_47)
	.align		4
.L_47:
        /*00ec*/ 	.word	index@(.nv.constant0.rtruncnorm_kernel)
        /*00f0*/ 	.short	0x0380
        /*00f2*/ 	.short	0x0044


	//----- nvinfo : EIATTR_SW_WAR
	.align		4
.L_48:
        /*00f4*/ 	.byte	0x04, 0x36
        /*00f6*/ 	.short	(.L_50 - .L_49)
.L_49:
        /*00f8*/ 	.word	0x00000008
.L_50:


//--------------------- .nv.callgraph             --------------------------
	.section	.nv.callgraph,"",@"SHT_CUDA_CALLGRAPH"
	.align	4
	.sectionentsize	8
	.align		4
        /*0000*/ 	.word	0x00000000
	.align		4
        /*0004*/ 	.word	0xffffffff
	.align		4
        /*0008*/ 	.word	0x00000000
	.align		4
        /*000c*/ 	.word	0xfffffffe
	.align		4
        /*0010*/ 	.word	0x00000000
	.align		4
        /*0014*/ 	.word	0xfffffffd
	.align		4
        /*0018*/ 	.word	0x00000000
	.align		4
        /*001c*/ 	.word	0xfffffffc


//--------------------- .nv.constant4             --------------------------
	.section	.nv.constant4,"a",@progbits
	.align	8
	.align		8
.nv.constant4:
        /*0000*/ 	.dword	precalc_xorwow_matrix
	.align		8
        /*0008*/ 	.dword	precalc_xorwow_offset_matrix
	.align		8
        /*0010*/ 	.dword	mrg32k3aM1
	.align		8
        /*0018*/ 	.dword	mrg32k3aM2
	.align		8
        /*0020*/ 	.dword	mrg32k3aM1SubSeq
	.align		8
        /*0028*/ 	.dword	mrg32k3aM2SubSeq
	.align		8
        /*0030*/ 	.dword	mrg32k3aM1Seq
	.align		8
        /*0038*/ 	.dword	mrg32k3aM2Seq


//--------------------- .nv.constant3             --------------------------
	.section	.nv.constant3,"a",@progbits
	.align	8
.nv.constant3:
	.type		__cr_lgamma_table,@object
	.size		__cr_lgamma_table,(.L_8 - __cr_lgamma_table)
__cr_lgamma_table:
        /*0000*/ 	.byte	0x00, 0x00, 0x00, 0x00, 0x00, 0x00, 0x00, 0x00, 0x00, 0x00, 0x00, 0x00, 0x00, 0x00, 0x00, 0x00
        /*0010*/ 	.byte	0xef, 0x39, 0xfa, 0xfe, 0x42, 0x2e, 0xe6, 0x3f, 0x02, 0x20, 0x2a, 0xfa, 0x0b, 0xab, 0xfc, 0x3f
        /*0020*/ 	.byte	0xf9, 0x2c, 0x92, 0x7c, 0xa7, 0x6c, 0x09, 0x40, 0xc9, 0x79, 0x44, 0x3c, 0x64, 0x26, 0x13, 0x40
        /*0030*/ 	.byte	0xca, 0x01, 0xcf, 0x3a, 0x27, 0x51, 0x1a, 0x40, 0x30, 0xcc, 0x2d, 0xf3, 0xe1, 0x0c, 0x21, 0x40
        /*0040*/ 	.byte	0x0d, 0xb7, 0xfc, 0x82, 0x8e, 0x35, 0x25, 0x40
.L_8:


//--------------------- .text.rtruncnorm_kernel   --------------------------
	.section	.text.rtruncnorm_kernel,"ax",@progbits
	.align	128
        .global         rtruncnorm_kernel
        .type           rtruncnorm_kernel,@function
        .size           rtruncnorm_kernel,(.L_x_64 - rtruncnorm_kernel)
        .other          rtruncnorm_kernel,@"STO_CUDA_ENTRY STV_DEFAULT"
rtruncnorm_kernel:
.text.rtruncnorm_kernel:
[----:B------:R-:W0:Y:S01]  /*0000*/  LDC R1, c[0x0][0x37c] ;  /* 0x0000df00ff017b82 */ /* 0x000e220000000800 */
[----:B------:R-:W1:Y:S07]  /*0010*/  S2R R3, SR_TID.Z ;  /* 0x0000000000037919 */ /* 0x000e6e0000002300 */
[----:B------:R-:W-:Y:S01]  /*0020*/  S2UR UR4, SR_CTAID.X ;  /* 0x00000000000479c3 */ /* 0x000fe20000002500 */
[----:B------:R-:W2:Y:S01]  /*0030*/  LDCU UR6, c[0x0][0x370] ;  /* 0x00006e00ff0677ac */ /* 0x000ea20008000800 */
[----:B------:R-:W-:Y:S01]  /*0040*/  BSSY.RECONVERGENT B0, `(.L_x_0) ;  /* 0x0000543000007945 */ /* 0x000fe20003800200 */
[----:B------:R-:W3:Y:S01]  /*0050*/  S2R R5, SR_TID.Y ;  /* 0x0000000000057919 */ /* 0x000ee20000002200 */
[----:B0-----:R-:W-:Y:S01]  /*0060*/  VIADD R1, R1, 0xffffffd0 ;  /* 0xffffffd001017836 */ /* 0x001fe20000000000 */
[----:B------:R-:W0:Y:S01]  /*0070*/  LDCU UR7, c[0x0][0x360] ;  /* 0x00006c00ff0777ac */ /* 0x000e220008000800 */
[----:B------:R-:W0:Y:S02]  /*0080*/  S2R R7, SR_TID.X ;  /* 0x0000000000077919 */ /* 0x000e240000002100 */
[----:B------:R-:W2:Y:S01]  /*0090*/  S2UR UR5, SR_CTAID.Y ;  /* 0x00000000000579c3 */ /* 0x000ea20000002600 */
[----:B------:R-:W3:Y:S01]  /*00a0*/  LDCU UR8, c[0x0][0x364] ;  /* 0x00006c80ff0877ac */ /* 0x000ee20008000800 */
[----:B------:R-:W4:Y:S06]  /*00b0*/  LDCU UR11, c[0x0][0x3bc] ;  /* 0x00007780ff0b77ac */ /* 0x000f2c0008000800 */
[----:B------:R-:W1:Y:S01]  /*00c0*/  LDC R0, c[0x0][0x368] ;  /* 0x0000da00ff007b82 */ /* 0x000e620000000800 */
[----:B--2---:R-:W-:Y:S01]  /*00d0*/  UIMAD UR4, UR5, UR6, UR4 ;  /* 0x00000006050472a4 */ /* 0x004fe2000f8e0204 */
[----:B------:R-:W2:Y:S05]  /*00e0*/  LDCU UR5, c[0x0][0x388] ;  /* 0x00007100ff0577ac */ /* 0x000eaa0008000800 */
[----:B-1----:R-:W-:-:S04]  /*00f0*/  IMAD R0, R0, UR4, R3 ;  /* 0x0000000400007c24 */ /* 0x002fc8000f8e0203 */
[----:B---3--:R-:W-:Y:S01]  /*0100*/  IMAD R0, R0, UR8, R5 ;  /* 0x0000000800007c24 */ /* 0x008fe2000f8e0205 */
[----:B------:R-:W1:Y:S03]  /*0110*/  LDCU.64 UR8, c[0x0][0x358] ;  /* 0x00006b00ff0877ac */ /* 0x000e660008000a00 */
[----:B0-----:R-:W-:-:S05]  /*0120*/  IMAD R8, R0, UR7, R7 ;  /* 0x0000000700087c24 */ /* 0x001fca000f8e0207 */
[----:B--2---:R-:W-:-:S13]  /*0130*/  ISETP.GE.AND P0, PT, R8, UR5, PT ;  /* 0x0000000508007c0c */ /* 0x004fda000bf06270 */
[----:B-1--4-:R-:W-:Y:S05]  /*0140*/  @P0 BRA `(.L_x_1) ;  /* 0x0000005000c80947 */ /* 0x012fea0003800000 */
[----:B------:R-:W0:Y:S01]  /*0150*/  LDC.64 R2, c[0x0][0x3b0] ;  /* 0x0000ec00ff027b82 */ /* 0x000e220000000a00 */
[----:B------:R-:W-:Y:S01]  /*0160*/  IMAD.MOV.U32 R4, RZ, RZ, -0x266e14b1 ;  /* 0xd991eb4fff047424 */ /* 0x000fe200078e00ff */
[----:B------:R-:W1:Y:S02]  /*0170*/  LDCU UR7, c[0x0][0x3b8] ;  /* 0x00007700ff0777ac */ /* 0x000e640008000800 */
[----:B-1----:R-:W-:Y:S01]  /*0180*/  UISETP.NE.AND UP0, UPT, UR7, URZ, UPT ;  /* 0x000000ff0700728c */ /* 0x002fe2000bf05270 */
[----:B0-----:R-:W-:-:S05]  /*0190*/  IMAD R0, R8, R3, R2 ;  /* 0x0000000308007224 */ /* 0x001fca00078e0202 */
[C---:B------:R-:W-:Y:S02]  /*01a0*/  LOP3.LUT R2, R0.reuse, 0xaad26b49, RZ, 0x3c, !PT ;  /* 0xaad26b4900027812 */ /* 0x040fe400078e3cff */
[----:B------:R-:W-:-:S03]  /*01b0*/  ISETP.GT.AND P0, PT, R0, -0x1, PT ;  /* 0xffffffff0000780c */ /* 0x000fc60003f04270 */
[----:B------:R-:W-:Y:S01]  /*01c0*/  IMAD R5, R2, 0x4182bed5, RZ ;  /* 0x4182bed502057824 */ /* 0x000fe200078e02ff */
[----:B------:R-:W-:-:S03]  /*01d0*/  SEL R4, R4, 0x8bf16996, P0 ;  /* 0x8bf1699604047807 */ /* 0x000fc60000000000 */
[C---:B------:R-:W-:Y:S01]  /*01e0*/  VIADD R3, R5.reuse, 0x75bcd15 ;  /* 0x075bcd1505037836 */ /* 0x040fe20000000000 */
[C---:B------:R-:W-:Y:S01]  /*01f0*/  IADD3 R2, PT, PT, R4.reuse, 0x64f0c9, R5 ;  /* 0x0064f0c904027810 */ /* 0x040fe20007ffe005 */
[C---:B------:R-:W-:Y:S01]  /*0200*/  VIADD R7, R4.reuse, 0x1f123bb5 ;  /* 0x1f123bb504077836 */ /* 0x040fe20000000000 */
[C---:B------:R-:W-:Y:S01]  /*0210*/  LOP3.LUT R6, R5.reuse, 0x159a55e5, RZ, 0x3c, !PT ;  /* 0x159a55e505067812 */ /* 0x040fe200078e3cff */
[----:B------:R-:W-:Y:S01]  /*0220*/  VIADD R5, R5, 0x583f19 ;  /* 0x00583f1905057836 */ /* 0x000fe20000000000 */
[----:B------:R-:W-:Y:S01]  /*0230*/  LOP3.LUT R4, R4, 0x5491333, RZ, 0x3c, !PT ;  /* 0x0549133304047812 */ /* 0x000fe200078e3cff */
[----:B------:R0:W-:Y:S04]  /*0240*/  STL.64 [R1], R2 ;  /* 0x0000000201007387 */ /* 0x0001e80000100a00 */
[----:B------:R0:W-:Y:S04]  /*0250*/  STL.64 [R1+0x8], R6 ;  /* 0x0000080601007387 */ /* 0x0001e80000100a00 */
[----:B------:R0:W-:Y:S01]  /*0260*/  STL.64 [R1+0x10], R4 ;  /* 0x0000100401007387 */ /* 0x0001e20000100a00 */
[----:B------:R-:W-:Y:S05]  /*0270*/  BRA.U !UP0, `(.L_x_2) ;  /* 0x0000002508407547 */ /* 0x000fea000b800000 */
[----:B------:R-:W-:Y:S01]  /*0280*/  HFMA2 R0, -RZ, RZ, 0, 0 ;  /* 0x00000000ff007431 */ /* 0x000fe200000001ff */
[----:B------:R-:W1:Y:S01]  /*0290*/  LDCU UR6, c[0x0][0x3b8] ;  /* 0x00007700ff0677ac */ /* 0x000e620008000800 */
[----:B------:R-:W-:-:S12]  /*02a0*/  USHF.R.S32.HI UR7, URZ, 0x1f, UR7 ;  /* 0x0000001fff077899 */ /* 0x000fd80008011407 */
.L_x_10:
[----:B-1----:R-:W-:-:S04]  /*02b0*/  ULOP3.LUT UR10, UR6, 0x3, URZ, 0xc0, !UPT ;  /* 0x00000003060a7892 */ /* 0x002fc8000f8ec0ff */
[----:B------:R-:W-:-:S04]  /*02c0*/  UISETP.NE.U32.AND UP0, UPT, UR10, URZ, UPT ;  /* 0x000000ff0a00728c */ /* 0x000fc8000bf05070 */
[----:B------:R-:W-:-:S09]  /*02d0*/  UISETP.NE.AND.EX UP0, UPT, URZ, URZ, UPT, UP0 ;  /* 0x000000ffff00728c */ /* 0x000fd2000bf05300 */
[----:B--23--:R-:W-:Y:S05]  /*02e0*/  BRA.U !UP0, `(.L_x_3) ;  /* 0x0000002508047547 */ /* 0x00cfea000b800000 */
[----:B------:R-:W1:Y:S01]  /*02f0*/  LDC.64 R10, c[0x4][RZ] ;  /* 0x01000000ff0a7b82 */ /* 0x000e620000000a00 */
[----:B------:R-:W-:Y:S01]  /*0300*/  IMAD.MOV.U32 R14, RZ, RZ, RZ ;  /* 0x000000ffff0e7224 */ /* 0x000fe200078e00ff */
[----:B0-----:R-:W-:Y:S02]  /*0310*/  CS2R R4, SRZ ;  /* 0x0000000000047805 */ /* 0x001fe4000001ff00 */
[----:B------:R-:W-:Y:S01]  /*0320*/  CS2R R6, SRZ ;  /* 0x0000000000067805 */ /* 0x000fe2000001ff00 */
[----:B------:R-:W-:Y:S02]  /*0330*/  IMAD.MOV.U32 R3, RZ, RZ, RZ ;  /* 0x000000ffff037224 */ /* 0x000fe400078e00ff */
[----:B-1----:R-:W-:-:S07]  /*0340*/  IMAD.WIDE.U32 R10, R0, 0xc80, R10 ;  /* 0x00000c80000a7825 */ /* 0x002fce00078e000a */
.L_x_5:
[----:B------:R-:W-:-:S06]  /*0350*/  IMAD R9, R14, 0x4, R1 ;  /* 0x000000040e097824 */ /* 0x000fcc00078e0201 */
[----:B------:R-:W5:Y:S01]  /*0360*/  LDL R9, [R9+0x4] ;  /* 0x0000040009097983 */ /* 0x000f620000100800 */
[----:B------:R-:W-:Y:S02]  /*0370*/  IMAD.SHL.U32 R15, R14, 0x20, RZ ;  /* 0x000000200e0f7824 */ /* 0x000fe400078e00ff */
[----:B------:R-:W-:-:S07]  /*0380*/  IMAD.MOV.U32 R16, RZ, RZ, RZ ;  /* 0x000000ffff107224 */ /* 0x000fce00078e00ff */
.L_x_4:
[-C--:B-----5:R-:W-:Y:S02]  /*0390*/  SHF.R.U32.HI R21, RZ, R16.reuse, R9 ;  /* 0x00000010ff157219 */ /* 0x0a0fe40000011609 */
[----:B------:R-:W-:Y:S02]  /*03a0*/  IADD3 R12, PT, PT, R15, R16, RZ ;  /* 0x000000100f0c7210 */ /* 0x000fe40007ffe0ff */
[----:B------:R-:W-:-:S04]  /*03b0*/  LOP3.LUT R13, R21, 0x1, RZ, 0xc0, !PT ;  /* 0x00000001150d7812 */ /* 0x000fc800078ec0ff */
[----:B------:R-:W-:Y:S01]  /*03c0*/  ISETP.NE.U32.AND P0, PT, R13, 0x1, PT ;  /* 0x000000010d00780c */ /* 0x000fe20003f05070 */
[----:B------:R-:W-:-:S03]  /*03d0*/  IMAD R13, R12, 0x5, RZ ;  /* 0x000000050c0d7824 */ /* 0x000fc600078e02ff */
[----:B------:R-:W-:Y:S01]  /*03e0*/  R2P PR, R21, 0x7e ;  /* 0x0000007e15007804 */ /* 0x000fe20000000000 */
[----:B------:R-:W-:-:S08]  /*03f0*/  IMAD.WIDE.U32 R12, R13, 0x4, R10 ;  /* 0x000000040d0c7825 */ /* 0x000fd000078e000a */
[----:B------:R-:W2:Y:S04]  /*0400*/  @!P0 LDG.E R20, desc[UR8][R12.64+0x10] ;  /* 0x000010080c148981 */ /* 0x000ea8000c1e1900 */
[----:B------:R-:W3:Y:S04]  /*0410*/  @P1 LDG.E R22, desc[UR8][R12.64+0x24] ;  /* 0x000024080c161981 */ /* 0x000ee8000c1e1900 */
[----:B------:R-:W4:Y:S04]  /*0420*/  @P2 LDG.E R24, desc[UR8][R12.64+0x38] ;  /* 0x000038080c182981 */ /* 0x000f28000c1e1900 */
[----:B------:R-:W4:Y:S04]  /*0430*/  @P3 LDG.E R26, desc[UR8][R12.64+0x4c] ;  /* 0x00004c080c1a3981 */ /* 0x000f28000c1e1900 */
[----:B------:R-:W4:Y:S04]  /*0440*/  @P4 LDG.E R28, desc[UR8][R12.64+0x60] ;  /* 0x000060080c1c4981 */ /* 0x000f28000c1e1900 */
[----:B------:R-:W4:Y:S04]  /*0450*/  @!P0 LDG.E R18, desc[UR8][R12.64] ;  /* 0x000000080c128981 */ /* 0x000f28000c1e1900 */
[----:B------:R-:W4:Y:S04]  /*0460*/  @!P0 LDG.E R17, desc[UR8][R12.64+0x4] ;  /* 0x000004080c118981 */ /* 0x000f28000c1e1900 */
[----:B------:R-:W4:Y:S04]  /*0470*/  @P5 LDG.E R19, desc[UR8][R12.64+0x74] ;  /* 0x000074080c135981 */ /* 0x000f28000c1e1900 */
[----:B------:R-:W4:Y:S04]  /*0480*/  @P1 LDG.E R23, desc[UR8][R12.64+0x20] ;  /* 0x000020080c171981 */ /* 0x000f28000c1e1900 */
[----:B------:R-:W4:Y:S01]  /*0490*/  @P3 LDG.E R25, desc[UR8][R12.64+0x48] ;  /* 0x000048080c193981 */ /* 0x000f22000c1e1900 */
[----:B--2---:R-:W-:-:S03]  /*04a0*/  @!P0 LOP3.LUT R5, R5, R20, RZ, 0x3c, !PT ;  /* 0x0000001405058212 */ /* 0x004fc600078e3cff */
[----:B------:R-:W2:Y:S01]  /*04b0*/  @P1 LDG.E R20, desc[UR8][R12.64+0x14] ;  /* 0x000014080c141981 */ /* 0x000ea2000c1e1900 */
[----:B---3--:R-:W-:-:S03]  /*04c0*/  @P1 LOP3.LUT R5, R5, R22, RZ, 0x3c, !PT ;  /* 0x0000001605051212 */ /* 0x008fc600078e3cff */
[----:B------:R-:W3:Y:S01]  /*04d0*/  @P1 LDG.E R22, desc[UR8][R12.64+0x1c] ;  /* 0x00001c080c161981 */ /* 0x000ee2000c1e1900 */
[----:B----4-:R-:W-:-:S03]  /*04e0*/  @P2 LOP3.LUT R5, R5, R24, RZ, 0x3c, !PT ;  /* 0x0000001805052212 */ /* 0x010fc600078e3cff */
[----:B------:R-:W4:Y:S01]  /*04f0*/  @P2 LDG.E R24, desc[UR8][R12.64+0x28] ;  /* 0x000028080c182981 */ /* 0x000f22000c1e1900 */
[----:B------:R-:W-:-:S03]  /*0500*/  @P3 LOP3.LUT R5, R5, R26, RZ, 0x3c, !PT ;  /* 0x0000001a05053212 */ /* 0x000fc600078e3cff */
[----:B------:R-:W3:Y:S01]  /*0510*/  @P6 LDG.E R26, desc[UR8][R12.64+0x88] ;  /* 0x000088080c1a6981 */ /* 0x000ee2000c1e1900 */
[----:B------:R-:W-:Y:S02]  /*0520*/  @P4 LOP3.LUT R5, R5, R28, RZ, 0x3c, !PT ;  /* 0x0000001c05054212 */ /* 0x000fe400078e3cff */
[----:B------:R-:W-:Y:S02]  /*0530*/  @!P0 LOP3.LUT R3, R3, R18, RZ, 0x3c, !PT ;  /* 0x0000001203038212 */ /* 0x000fe400078e3cff */
[----:B------:R-:W3:Y:S01]  /*0540*/  @!P0 LDG.E R18, desc[UR8][R12.64+0x8] ;  /* 0x000008080c128981 */ /* 0x000ee2000c1e1900 */
[----:B------:R-:W-:-:S03]  /*0550*/  @!P0 LOP3.LUT R6, R6, R17, RZ, 0x3c, !PT ;  /* 0x0000001106068212 */ /* 0x000fc600078e3cff */
[----:B------:R-:W3:Y:S01]  /*0560*/  @!P0 LDG.E R17, desc[UR8][R12.64+0xc] ;  /* 0x00000c080c118981 */ /* 0x000ee2000c1e1900 */
[----:B------:R-:W-:-:S03]  /*0570*/  @P5 LOP3.LUT R5, R5, R19, RZ, 0x3c, !PT ;  /* 0x0000001305055212 */ /* 0x000fc600078e3cff */
[----:B------:R-:W3:Y:S01]  /*0580*/  @P1 LDG.E R19, desc[UR8][R12.64+0x18] ;  /* 0x000018080c131981 */ /* 0x000ee2000c1e1900 */
[----:B--2---:R-:W-:-:S03]  /*0590*/  @P1 LOP3.LUT R3, R3, R20, RZ, 0x3c, !PT ;  /* 0x0000001403031212 */ /* 0x004fc600078e3cff */
[----:B------:R-:W2:Y:S01]  /*05a0*/  @P3 LDG.E R20, desc[UR8][R12.64+0x3c] ;  /* 0x00003c080c143981 */ /* 0x000ea2000c1e1900 */
[----:B----4-:R-:W-:-:S03]  /*05b0*/  @P2 LOP3.LUT R3, R3, R24, RZ, 0x3c, !PT ;  /* 0x0000001803032212 */ /* 0x010fc600078e3cff */
[----:B------:R-:W4:Y:S01]  /*05c0*/  @P4 LDG.E R24, desc[UR8][R12.64+0x50] ;  /* 0x000050080c184981 */ /* 0x000f22000c1e1900 */
[----:B---3--:R-:W-:-:S03]  /*05d0*/  @!P0 LOP3.LUT R7, R7, R18, RZ, 0x3c, !PT ;  /* 0x0000001207078212 */ /* 0x008fc600078e3cff */
[----:B------:R-:W3:Y:S01]  /*05e0*/  @P2 LDG.E R18, desc[UR8][R12.64+0x30] ;  /* 0x000030080c122981 */ /* 0x000ee2000c1e1900 */
[----:B------:R-:W-:-:S03]  /*05f0*/  @!P0 LOP3.LUT R4, R4, R17, RZ, 0x3c, !PT ;  /* 0x0000001104048212 */ /* 0x000fc600078e3cff */
[----:B------:R-:W3:Y:S01]  /*0600*/  @P2 LDG.E R17, desc[UR8][R12.64+0x2c] ;  /* 0x00002c080c112981 */ /* 0x000ee2000c1e1900 */
[----:B------:R-:W-:-:S03]  /*0610*/  @P1 LOP3.LUT R6, R6, R19, RZ, 0x3c, !PT ;  /* 0x0000001306061212 */ /* 0x000fc600078e3cff */
[----:B------:R-:W3:Y:S01]  /*0620*/  @P2 LDG.E R19, desc[UR8][R12.64+0x34] ;  /* 0x000034080c132981 */ /* 0x000ee2000c1e1900 */
[----:B------:R-:W-:Y:S02]  /*0630*/  @P1 LOP3.LUT R7, R7, R22, RZ, 0x3c, !PT ;  /* 0x0000001607071212 */ /* 0x000fe400078e3cff */
[----:B------:R-:W-:Y:S01]  /*0640*/  @P1 LOP3.LUT R4, R4, R23, RZ, 0x3c, !PT ;  /* 0x0000001704041212 */ /* 0x000fe200078e3cff */
[----:B------:R-:W3:Y:S04]  /*0650*/  @P3 LDG.E R22, desc[UR8][R12.64+0x44] ;  /* 0x000044080c163981 */ /* 0x000ee8000c1e1900 */
[----:B------:R-:W3:Y:S01]  /*0660*/  @P3 LDG.E R23, desc[UR8][R12.64+0x40] ;  /* 0x000040080c173981 */ /* 0x000ee2000c1e1900 */
[----:B--2---:R-:W-:-:S03]  /*0670*/  @P3 LOP3.LUT R3, R3, R20, RZ, 0x3c, !PT ;  /* 0x0000001403033212 */ /* 0x004fc600078e3cff */
[----:B------:R-:W2:Y:S01]  /*0680*/  @P5 LDG.E R20, desc[UR8][R12.64+0x64] ;  /* 0x000064080c145981 */ /* 0x000ea2000c1e1900 */
[----:B----4-:R-:W-:-:S03]  /*0690*/  @P4 LOP3.LUT R3, R3, R24, RZ, 0x3c, !PT ;  /* 0x0000001803034212 */ /* 0x010fc600078e3cff */
[----:B------:R-:W4:Y:S01]  /*06a0*/  @P6 LDG.E R24, desc[UR8][R12.64+0x78] ;  /* 0x000078080c186981 */ /* 0x000f22000c1e1900 */
[----:B---3--:R-:W-:-:S03]  /*06b0*/  @P2 LOP3.LUT R7, R7, R18, RZ, 0x3c, !PT ;  /* 0x0000001207072212 */ /* 0x008fc600078e3cff */
[----:B------:R-:W3:Y:S01]  /*06c0*/  @P4 LDG.E R18, desc[UR8][R12.64+0x58] ;  /* 0x000058080c124981 */ /* 0x000ee2000c1e1900 */
[----:B------:R-:W-:-:S03]  /*06d0*/  @P2 LOP3.LUT R6, R6, R17, RZ, 0x3c, !PT ;  /* 0x0000001106062212 */ /* 0x000fc600078e3cff */
[----:B------:R-:W3:Y:S01]  /*06e0*/  @P4 LDG.E R17, desc[UR8][R12.64+0x54] ;  /* 0x000054080c114981 */ /* 0x000ee2000c1e1900 */
[----:B------:R-:W-:-:S03]  /*06f0*/  @P2 LOP3.LUT R4, R4, R19, RZ, 0x3c, !PT ;  /* 0x0000001304042212 */ /* 0x000fc600078e3cff */
[----:B------:R-:W3:Y:S01]  /*0700*/  @P4 LDG.E R19, desc[UR8][R12.64+0x5c] ;  /* 0x00005c080c134981 */ /* 0x000ee2000c1e1900 */
[----:B------:R-:W-:Y:S02]  /*0710*/  @P3 LOP3.LUT R7, R7, R22, RZ, 0x3c, !PT ;  /* 0x0000001607073212 */ /* 0x000fe400078e3cff */
[----:B------:R-:W-:Y:S01]  /*0720*/  @P3 LOP3.LUT R4, R4, R25, RZ, 0x3c, !PT ;  /* 0x0000001904043212 */ /* 0x000fe200078e3cff */
[----:B------:R-:W3:Y:S01]  /*0730*/  @P5 LDG.E R22, desc[UR8][R12.64+0x6c] ;  /* 0x00006c080c165981 */ /* 0x000ee2000c1e1900 */
[----:B------:R-:W-:-:S03]  /*0740*/  @P3 LOP3.LUT R6, R6, R23, RZ, 0x3c, !PT ;  /* 0x0000001706063212 */ /* 0x000fc600078e3cff */
[----:B------:R-:W3:Y:S04]  /*0750*/  @P5 LDG.E R23, desc[UR8][R12.64+0x68] ;  /* 0x000068080c175981 */ /* 0x000ee8000c1e1900 */
[----:B------:R-:W3:Y:S01]  /*0760*/  @P5 LDG.E R25, desc[UR8][R12.64+0x70] ;  /* 0x000070080c195981 */ /* 0x000ee2000c1e1900 */
[----:B------:R-:W-:Y:S02]  /*0770*/  LOP3.LUT P0, RZ, R21, 0x80, RZ, 0xc0, !PT ;  /* 0x0000008015ff7812 */ /* 0x000fe4000780c0ff */
[----:B--2---:R-:W-:-:S11]  /*0780*/  @P5 LOP3.LUT R3, R3, R20, RZ, 0x3c, !PT ;  /* 0x0000001403035212 */ /* 0x004fd600078e3cff */
        /* <DEDUP_REMOVED lines=15> */
[----:B------:R-:W-:Y:S02]  /*0880*/  @P6 LOP3.LUT R5, R5, R26, RZ, 0x3c, !PT ;  /* 0x0000001a05056212 */ /* 0x000fe400078e3cff */
[----:B--2---:R-:W-:Y:S02]  /*0890*/  @P0 LOP3.LUT R3, R3, R20, RZ, 0x3c, !PT ;  /* 0x0000001403030212 */ /* 0x004fe400078e3cff */
[----:B----4-:R-:W-:Y:S02]  /*08a0*/  @P0 LOP3.LUT R5, R5, R24, RZ, 0x3c, !PT ;  /* 0x0000001805050212 */ /* 0x010fe400078e3cff */
[----:B---3--:R-:W-:Y:S02]  /*08b0*/  @P6 LOP3.LUT R7, R7, R18, RZ, 0x3c, !PT ;  /* 0x0000001207076212 */ /* 0x008fe400078e3cff */
[----:B------:R-:W-:Y:S02]  /*08c0*/  @P6 LOP3.LUT R6, R6, R17, RZ, 0x3c, !PT ;  /* 0x0000001106066212 */ /* 0x000fe400078e3cff */
[----:B------:R-:W-:-:S02]  /*08d0*/  @P6 LOP3.LUT R4, R4, R19, RZ, 0x3c, !PT ;  /* 0x0000001304046212 */ /* 0x000fc400078e3cff */
[----:B------:R-:W-:Y:S02]  /*08e0*/  @P0 LOP3.LUT R7, R7, R22, RZ, 0x3c, !PT ;  /* 0x0000001607070212 */ /* 0x000fe400078e3cff */
[----:B------:R-:W-:Y:S02]  /*08f0*/  @P0 LOP3.LUT R6, R6, R23, RZ, 0x3c, !PT ;  /* 0x0000001706060212 */ /* 0x000fe400078e3cff */
[----:B------:R-:W-:Y:S02]  /*0900*/  @P0 LOP3.LUT R4, R4, R25, RZ, 0x3c, !PT ;  /* 0x0000001904040212 */ /* 0x000fe400078e3cff */
[----:B------:R-:W-:-:S13]  /*0910*/  R2P PR, R21.B1, 0x7f ;  /* 0x0000007f15007804 */ /* 0x000fda0000001000 */
[----:B------:R-:W2:Y:S04]  /*0920*/  @P0 LDG.E R18, desc[UR8][R12.64+0xa0] ;  /* 0x0000a0080c120981 */ /* 0x000ea8000c1e1900 */
[----:B------:R-:W3:Y:S04]  /*0930*/  @P0 LDG.E R20, desc[UR8][R12.64+0xa8] ;  /* 0x0000a8080c140981 */ /* 0x000ee8000c1e1900 */
[----:B------:R-:W4:Y:S04]  /*0940*/  @P1 LDG.E R22, desc[UR8][R12.64+0xbc] ;  /* 0x0000bc080c161981 */ /* 0x000f28000c1e1900 */
[----:B------:R-:W4:Y:S04]  /*0950*/  @P1 LDG.E R24, desc[UR8][R12.64+0xc4] ;  /* 0x0000c4080c181981 */ /* 0x000f28000c1e1900 */
[----:B------:R-:W4:Y:S04]  /*0960*/  @P0 LDG.E R17, desc[UR8][R12.64+0xa4] ;  /* 0x0000a4080c110981 */ /* 0x000f28000c1e1900 */
[----:B------:R-:W4:Y:S04]  /*0970*/  @P0 LDG.E R19, desc[UR8][R12.64+0xac] ;  /* 0x0000ac080c130981 */ /* 0x000f28000c1e1900 */
[----:B------:R-:W4:Y:S04]  /*0980*/  @P1 LDG.E R23, desc[UR8][R12.64+0xb8] ;  /* 0x0000b8080c171981 */ /* 0x000f28000c1e1900 */
[----:B------:R-:W4:Y:S04]  /*0990*/  @P2 LDG.E R26, desc[UR8][R12.64+0xc8] ;  /* 0x0000c8080c1a2981 */ /* 0x000f28000c1e1900 */
[----:B------:R-:W4:Y:S04]  /*09a0*/  @P1 LDG.E R25, desc[UR8][R12.64+0xc0] ;  /* 0x0000c0080c191981 */ /* 0x000f28000c1e1900 */
[----:B------:R-:W4:Y:S01]  /*09b0*/  @P3 LDG.E R28, desc[UR8][R12.64+0xec] ;  /* 0x0000ec080c1c3981 */ /* 0x000f22000c1e1900 */
[----:B--2---:R-:W-:-:S03]  /*09c0*/  @P0 LOP3.LUT R3, R3, R18, RZ, 0x3c, !PT ;  /* 0x0000001203030212 */ /* 0x004fc600078e3cff */
[----:B------:R-:W2:Y:S01]  /*09d0*/  @P0 LDG.E R18, desc[UR8][R12.64+0xb0] ;  /* 0x0000b0080c120981 */ /* 0x000ea2000c1e1900 */
[----:B---3--:R-:W-:-:S03]  /*09e0*/  @P0 LOP3.LUT R7, R7, R20, RZ, 0x3c, !PT ;  /* 0x0000001407070212 */ /* 0x008fc600078e3cff */
[----:B------:R-:W3:Y:S01]  /*09f0*/  @P1 LDG.E R20, desc[UR8][R12.64+0xb4] ;  /* 0x0000b4080c141981 */ /* 0x000ee2000c1e1900 */
[----:B----4-:R-:W-:-:S03]  /*0a00*/  @P1 LOP3.LUT R7, R7, R22, RZ, 0x3c, !PT ;  /* 0x0000001607071212 */ /* 0x010fc600078e3cff */
[----:B------:R-:W4:Y:S01]  /*0a10*/  @P2 LDG.E R22, desc[UR8][R12.64+0xd8] ;  /* 0x0000d8080c162981 */ /* 0x000f22000c1e1900 */
[----:B------:R-:W-:-:S03]  /*0a20*/  @P0 LOP3.LUT R6, R6, R17, RZ, 0x3c, !PT ;  /* 0x0000001106060212 */ /* 0x000fc600078e3cff */
[----:B------:R-:W4:Y:S01]  /*0a30*/  @P2 LDG.E R17, desc[UR8][R12.64+0xcc] ;  /* 0x0000cc080c112981 */ /* 0x000f22000c1e1900 */
[----:B------:R-:W-:-:S03]  /*0a40*/  @P0 LOP3.LUT R4, R4, R19, RZ, 0x3c, !PT ;  /* 0x0000001304040212 */ /* 0x000fc600078e3cff */
[----:B------:R-:W4:Y:S01]  /*0a50*/  @P2 LDG.E R19, desc[UR8][R12.64+0xd4] ;  /* 0x0000d4080c132981 */ /* 0x000f22000c1e1900 */
[----:B------:R-:W-:-:S03]  /*0a60*/  @P1 LOP3.LUT R6, R6, R23, RZ, 0x3c, !PT ;  /* 0x0000001706061212 */ /* 0x000fc600078e3cff */
[----:B------:R-:W4:Y:S01]  /*0a70*/  @P3 LDG.E R23, desc[UR8][R12.64+0xe8] ;  /* 0x0000e8080c173981 */ /* 0x000f22000c1e1900 */
[----:B--2---:R-:W-:-:S03]  /*0a80*/  @P0 LOP3.LUT R5, R5, R18, RZ, 0x3c, !PT ;  /* 0x0000001205050212 */ /* 0x004fc600078e3cff */
[----:B------:R-:W2:Y:S01]  /*0a90*/  @P4 LDG.E R18, desc[UR8][R12.64+0xf0] ;  /* 0x0000f0080c124981 */ /* 0x000ea2000c1e1900 */
[----:B------:R-:W-:-:S03]  /*0aa0*/  @P1 LOP3.LUT R5, R5, R24, RZ, 0x3c, !PT ;  /* 0x0000001805051212 */ /* 0x000fc600078e3cff */
[----:B------:R-:W2:Y:S01]  /*0ab0*/  @P3 LDG.E R24, desc[UR8][R12.64+0xdc] ;  /* 0x0000dc080c183981 */ /* 0x000ea2000c1e1900 */
[----:B---3--:R-:W-:-:S03]  /*0ac0*/  @P1 LOP3.LUT R3, R3, R20, RZ, 0x3c, !PT ;  /* 0x0000001403031212 */ /* 0x008fc600078e3cff */
[----:B------:R-:W3:Y:S01]  /*0ad0*/  @P2 LDG.E R20, desc[UR8][R12.64+0xd0] ;  /* 0x0000d0080c142981 */ /* 0x000ee2000c1e1900 */
[----:B------:R-:W-:Y:S02]  /*0ae0*/  LOP3.LUT P0, RZ, R21, 0x8000, RZ, 0xc0, !PT ;  /* 0x0000800015ff7812 */ /* 0x000fe4000780c0ff */
[----:B------:R-:W-:Y:S01]  /*0af0*/  @P2 LOP3.LUT R3, R3, R26, RZ, 0x3c, !PT ;  /* 0x0000001a03032212 */ /* 0x000fe200078e3cff */
[----:B------:R-:W3:Y:S04]  /*0b00*/  @P3 LDG.E R21, desc[UR8][R12.64+0xe0] ;  /* 0x0000e0080c153981 */ /* 0x000ee8000c1e1900 */
[----:B------:R-:W3:Y:S01]  /*0b10*/  @P3 LDG.E R26, desc[UR8][R12.64+0xe4] ;  /* 0x0000e4080c1a3981 */ /* 0x000ee2000c1e1900 */
[----:B------:R-:W-:Y:S02]  /*0b20*/  @P1 LOP3.LUT R4, R4, R25, RZ, 0x3c, !PT ;  /* 0x0000001904041212 */ /* 0x000fe400078e3cff */
[----:B----4-:R-:W-:-:S02]  /*0b30*/  @P2 LOP3.LUT R5, R5, R22, RZ, 0x3c, !PT ;  /* 0x0000001605052212 */ /* 0x010fc400078e3cff */
[----:B------:R-:W4:Y:S01]  /*0b40*/  @P4 LDG.E R22, desc[UR8][R12.64+0x100] ;  /* 0x000100080c164981 */ /* 0x000f22000c1e1900 */
[----:B------:R-:W-:Y:S02]  /*0b50*/  @P2 LOP3.LUT R6, R6, R17, RZ, 0x3c, !PT ;  /* 0x0000001106062212 */ /* 0x000fe400078e3cff */
[----:B------:R-:W-:Y:S01]  /*0b60*/  @P2 LOP3.LUT R4, R4, R19, RZ, 0x3c, !PT ;  /* 0x0000001304042212 */ /* 0x000fe200078e3cff */
[----:B------:R-:W4:Y:S04]  /*0b70*/  @P4 LDG.E R17, desc[UR8][R12.64+0xf4] ;  /* 0x0000f4080c114981 */ /* 0x000f28000c1e1900 */
[----:B------:R-:W4:Y:S01]  /*0b80*/  @P4 LDG.E R19, desc[UR8][R12.64+0xfc] ;  /* 0x0000fc080c134981 */ /* 0x000f22000c1e1900 */
[----:B------:R-:W-:-:S03]  /*0b90*/  @P3 LOP3.LUT R4, R4, R23, RZ, 0x3c, !PT ;  /* 0x0000001704043212 */ /* 0x000fc600078e3cff */
[----:B------:R-:W4:Y:S01]  /*0ba0*/  @P5 LDG.E R23, desc[UR8][R12.64+0x110] ;  /* 0x000110080c175981 */ /* 0x000f22000c1e1900 */
[----:B--2---:R-:W-:-:S03]  /*0bb0*/  @P3 LOP3.LUT R3, R3, R24, RZ, 0x3c, !PT ;  /* 0x0000001803033212 */ /* 0x004fc600078e3cff */
[----:B------:R-:W2:Y:S01]  /*0bc0*/  @P5 LDG.E R24, desc[UR8][R12.64+0x104] ;  /* 0x000104080c185981 */ /* 0x000ea2000c1e1900 */
[----:B---3--:R-:W-:Y:S02]  /*0bd0*/  @P2 LOP3.LUT R7, R7, R20, RZ, 0x3c, !PT ;  /* 0x0000001407072212 */ /* 0x008fe400078e3cff */
[----:B------:R-:W-:Y:S01]  /*0be0*/  @P4 LOP3.LUT R3, R3, R18, RZ, 0x3c, !PT ;  /* 0x0000001203034212 */ /* 0x000fe200078e3cff */
[----:B------:R-:W3:Y:S01]  /*0bf0*/  @P4 LDG.E R20, desc[UR8][R12.64+0xf8] ;  /* 0x0000f8080c144981 */ /* 0x000ee2000c1e1900 */
[----:B------:R-:W-:-:S03]  /*0c00*/  @P3 LOP3.LUT R6, R6, R21, RZ, 0x3c, !PT ;  /* 0x0000001506063212 */ /* 0x000fc600078e3cff */
[----:B------:R-:W3:Y:S01]  /*0c10*/  @P5 LDG.E R18, desc[UR8][R12.64+0x114] ;  /* 0x000114080c125981 */ /* 0x000ee2000c1e1900 */
[----:B------:R-:W-:-:S03]  /*0c20*/  @P3 LOP3.LUT R7, R7, R26, RZ, 0x3c, !PT ;  /* 0x0000001a07073212 */ /* 0x000fc600078e3cff */
[----:B------:R-:W3:Y:S04]  /*0c30*/  @P5 LDG.E R21, desc[UR8][R12.64+0x108] ;  /* 0x000108080c155981 */ /* 0x000ee8000c1e1900 */
[----:B------:R-:W3:Y:S01]  /*0c40*/  @P5 LDG.E R26, desc[UR8][R12.64+0x10c] ;  /* 0x00010c080c1a5981 */ /* 0x000ee2000c1e1900 */
[----:B------:R-:W-:Y:S02]  /*0c50*/  @P3 LOP3.LUT R5, R5, R28, RZ, 0x3c, !PT ;  /* 0x0000001c05053212 */ /* 0x000fe400078e3cff */
[----:B----4-:R-:W-:Y:S01]  /*0c60*/  @P4 LOP3.LUT R6, R6, R17, RZ, 0x3c, !PT ;  /* 0x0000001106064212 */ /* 0x010fe200078e3cff */
[----:B------:R-:W4:Y:S01]  /*0c70*/  @P0 LDG.E R28, desc[UR8][R12.64+0x13c] ;  /* 0x00013c080c1c0981 */ /* 0x000f22000c1e1900 */
[----:B------:R-:W-:Y:S02]  /*0c80*/  @P4 LOP3.LUT R5, R5, R22, RZ, 0x3c, !PT ;  /* 0x0000001605054212 */ /* 0x000fe400078e3cff */
[----:B------:R-:W-:Y:S01]  /*0c90*/  @P4 LOP3.LUT R4, R4, R19, RZ, 0x3c, !PT ;  /* 0x0000001304044212 */ /* 0x000fe200078e3cff */
[----:B------:R-:W4:Y:S04]  /*0ca0*/  @P6 LDG.E R17, desc[UR8][R12.64+0x11c] ;  /* 0x00011c080c116981 */ /* 0x000f28000c1e1900 */
[----:B------:R-:W4:Y:S01]  /*0cb0*/  @P6 LDG.E R22, desc[UR8][R12.64+0x120] ;  /* 0x000120080c166981 */ /* 0x000f22000c1e1900 */
[----:B------:R-:W-:-:S03]  /*0cc0*/  @P5 LOP3.LUT R4, R4, R23, RZ, 0x3c, !PT ;  /* 0x0000001704045212 */ /* 0x000fc600078e3cff */
[----:B------:R-:W4:Y:S04]  /*0cd0*/  @P6 LDG.E R19, desc[UR8][R12.64+0x124] ;  /* 0x000124080c136981 */ /* 0x000f28000c1e1900 */
[----:B------:R-:W4:Y:S01]  /*0ce0*/  @P0 LDG.E R23, desc[UR8][R12.64+0x138] ;  /* 0x000138080c170981 */ /* 0x000f22000c1e1900 */
[----:B--2---:R-:W-:-:S03]  /*0cf0*/  @P5 LOP3.LUT R3, R3, R24, RZ, 0x3c, !PT ;  /* 0x0000001803035212 */ /* 0x004fc600078e3cff */
[----:B------:R-:W2:Y:S01]  /*0d00*/  @P0 LDG.E R24, desc[UR8][R12.64+0x12c] ;  /* 0x00012c080c180981 */ /* 0x000ea2000c1e1900 */
[----:B---3--:R-:W-:-:S03]  /*0d10*/  @P4 LOP3.LUT R7, R7, R20, RZ, 0x3c, !PT ;  /* 0x0000001407074212 */ /* 0x008fc600078e3cff */
[----:B------:R-:W3:Y:S01]  /*0d20*/  @P6 LDG.E R20, desc[UR8][R12.64+0x118] ;  /* 0x000118080c146981 */ /* 0x000ee2000c1e1900 */
[----:B------:R-:W-:-:S03]  /*0d30*/  @P5 LOP3.LUT R5, R5, R18, RZ, 0x3c, !PT ;  /* 0x0000001205055212 */ /* 0x000fc600078e3cff */
[----:B------:R-:W2:Y:S01]  /*0d40*/  @P6 LDG.E R18, desc[UR8][R12.64+0x128] ;  /* 0x000128080c126981 */ /* 0x000ea2000c1e1900 */
[----:B------:R-:W-:-:S03]  /*0d50*/  @P5 LOP3.LUT R6, R6, R21, RZ, 0x3c, !PT ;  /* 0x0000001506065212 */ /* 0x000fc600078e3cff */
[----:B------:R-:W2:Y:S01]  /*0d60*/  @P0 LDG.E R21, desc[UR8][R12.64+0x130] ;  /* 0x000130080c150981 */ /* 0x000ea2000c1e1900 */
[----:B------:R-:W-:-:S03]  /*0d70*/  @P5 LOP3.LUT R7, R7, R26, RZ, 0x3c, !PT ;  /* 0x0000001a07075212 */ /* 0x000fc600078e3cff */
[----:B------:R-:W2:Y:S01]  /*0d80*/  @P0 LDG.E R26, desc[UR8][R12.64+0x134] ;  /* 0x000134080c1a0981 */ /* 0x000ea2000c1e1900 */
[----:B------:R-:W-:-:S05]  /*0d90*/  VIADD R16, R16, 0x10 ;  /* 0x0000001010107836 */ /* 0x000fca0000000000 */
[----:B------:R-:W-:Y:S02]  /*0da0*/  ISETP.NE.AND P1, PT, R16, 0x20, PT ;  /* 0x000000201000780c */ /* 0x000fe40003f25270 */
[----:B----4-:R-:W-:Y:S02]  /*0db0*/  @P6 LOP3.LUT R6, R6, R17, RZ, 0x3c, !PT ;  /* 0x0000001106066212 */ /* 0x010fe400078e3cff */
[----:B------:R-:W-:Y:S02]  /*0dc0*/  @P6 LOP3.LUT R7, R7, R22, RZ, 0x3c, !PT ;  /* 0x0000001607076212 */ /* 0x000fe400078e3cff */
[----:B------:R-:W-:-:S04]  /*0dd0*/  @P6 LOP3.LUT R4, R4, R19, RZ, 0x3c, !PT ;  /* 0x0000001304046212 */ /* 0x000fc800078e3cff */
[----:B------:R-:W-:Y:S02]  /*0de0*/  @P0 LOP3.LUT R4, R4, R23, RZ, 0x3c, !PT ;  /* 0x0000001704040212 */ /* 0x000fe400078e3cff */
[----:B---3--:R-:W-:Y:S02]  /*0df0*/  @P6 LOP3.LUT R3, R3, R20, RZ, 0x3c, !PT ;  /* 0x0000001403036212 */ /* 0x008fe400078e3cff */
[----:B--2---:R-:W-:Y:S02]  /*0e00*/  @P6 LOP3.LUT R5, R5, R18, RZ, 0x3c, !PT ;  /* 0x0000001205056212 */ /* 0x004fe400078e3cff */
[----:B------:R-:W-:Y:S02]  /*0e10*/  @P0 LOP3.LUT R3, R3, R24, RZ, 0x3c, !PT ;  /* 0x0000001803030212 */ /* 0x000fe400078e3cff */
[----:B------:R-:W-:Y:S02]  /*0e20*/  @P0 LOP3.LUT R6, R6, R21, RZ, 0x3c, !PT ;  /* 0x0000001506060212 */ /* 0x000fe400078e3cff */
[----:B------:R-:W-:-:S02]  /*0e30*/  @P0 LOP3.LUT R5, R5, R28, RZ, 0x3c, !PT ;  /* 0x0000001c05050212 */ /* 0x000fc400078e3cff */
[----:B------:R-:W-:Y:S01]  /*0e40*/  @P0 LOP3.LUT R7, R7, R26, RZ, 0x3c, !PT ;  /* 0x0000001a07070212 */ /* 0x000fe200078e3cff */
[----:B------:R-:W-:Y:S06]  /*0e50*/  @P1 BRA `(.L_x_4) ;  /* 0xfffffff4004c1947 */ /* 0x000fec000383ffff */
[----:B------:R-:W-:-:S05]  /*0e60*/  VIADD R14, R14, 0x1 ;  /* 0x000000010e0e7836 */ /* 0x000fca0000000000 */
[----:B------:R-:W-:-:S13]  /*0e70*/  ISETP.NE.AND P0, PT, R14, 0x5, PT ;  /* 0x000000050e00780c */ /* 0x000fda0003f05270 */
[----:B------:R-:W-:Y:S05]  /*0e80*/  @P0 BRA `(.L_x_5) ;  /* 0xfffffff400300947 */ /* 0x000fea000383ffff */
[----:B------:R1:W-:Y:S01]  /*0e90*/  STL [R1+0x4], R3 ;  /* 0x0000040301007387 */ /* 0x0003e20000100800 */
[----:B------:R-:W-:-:S03]  /*0ea0*/  UISETP.NE.U32.AND UP0, UPT, UR10, 0x1, UPT ;  /* 0x000000010a00788c */ /* 0x000fc6000bf05070 */
[----:B------:R1:W-:Y:S01]  /*0eb0*/  STL.64 [R1+0x8], R6 ;  /* 0x0000080601007387 */ /* 0x0003e20000100a00 */
[----:B------:R-:W-:-:S03]  /*0ec0*/  UISETP.NE.AND.EX UP0, UPT, URZ, URZ, UPT, UP0 ;  /* 0x000000ffff00728c */ /* 0x000fc6000bf05300 */
[----:B------:R1:W-:Y:S06]  /*0ed0*/  STL.64 [R1+0x10], R4 ;  /* 0x0000100401007387 */ /* 0x0003ec0000100a00 */
[----:B------:R-:W-:Y:S05]  /*0ee0*/  BRA.U !UP0, `(.L_x_3) ;  /* 0x0000001908047547 */ /* 0x000fea000b800000 */
[----:B------:R-:W-:Y:S01]  /*0ef0*/  UMOV UR4, URZ ;  /* 0x000000ff00047c82 */ /* 0x000fe20008000000 */
[----:B------:R-:W-:Y:S01]  /*0f00*/  UMOV UR5, URZ ;  /* 0x000000ff00057c82 */ /* 0x000fe20008000000 */
[----:B------:R-:W-:Y:S01]  /*0f10*/  IMAD.MOV.U32 R14, RZ, RZ, RZ ;  /* 0x000000ffff0e7224 */ /* 0x000fe200078e00ff */
[----:B-1----:R-:W-:Y:S01]  /*0f20*/  MOV R4, UR5 ;  /* 0x0000000500047c02 */ /* 0x002fe20008000f00 */
[----:B------:R-:W-:Y:S02]  /*0f30*/  IMAD.MOV.U32 R3, RZ, RZ, RZ ;  /* 0x000000ffff037224 */ /* 0x000fe400078e00ff */
[----:B------:R-:W-:Y:S02]  /*0f40*/  IMAD.U32 R5, RZ, RZ, UR4 ;  /* 0x00000004ff057e24 */ /* 0x000fe4000f8e00ff */
[----:B------:R-:W-:Y:S02]  /*0f50*/  IMAD.U32 R7, RZ, RZ, UR4 ;  /* 0x00000004ff077e24 */ /* 0x000fe4000f8e00ff */
[----:B------:R-:W-:-:S07]  /*0f60*/  IMAD.U32 R6, RZ, RZ, UR5 ;  /* 0x00000005ff067e24 */ /* 0x000fce000f8e00ff */
.L_x_7:
[----:B------:R-:W-:-:S06]  /*0f70*/  IMAD R9, R14, 0x4, R1 ;  /* 0x000000040e097824 */ /* 0x000fcc00078e0201 */
[----:B------:R-:W5:Y:S01]  /*0f80*/  LDL R9, [R9+0x4] ;  /* 0x0000040009097983 */ /* 0x000f620000100800 */
[----:B------:R-:W-:Y:S02]  /*0f90*/  IMAD.SHL.U32 R15, R14, 0x20, RZ ;  /* 0x000000200e0f7824 */ /* 0x000fe400078e00ff */
[----:B------:R-:W-:-:S07]  /*0fa0*/  IMAD.MOV.U32 R16, RZ, RZ, RZ ;  /* 0x000000ffff107224 */ /* 0x000fce00078e00ff */
.L_x_6:
        /* <DEDUP_REMOVED lines=181> */
[----:B------:R-:W-:Y:S05]  /*1b00*/  BRA.U UP0, `(.L_x_3) ;  /* 0x0000000900fc7547 */ /* 0x000fea000b800000 */
[----:B------:R-:W-:Y:S01]  /*1b10*/  UMOV UR4, URZ ;  /* 0x000000ff00047c82 */ /* 0x000fe20008000000 */
[----:B------:R-:W-:Y:S01]  /*1b20*/  UMOV UR5, URZ ;  /* 0x000000ff00057c82 */ /* 0x000fe20008000000 */
[----:B------:R-:W-:Y:S01]  /*1b30*/  IMAD.MOV.U32 R14, RZ, RZ, RZ ;  /* 0x000000ffff0e7224 */ /* 0x000fe200078e00ff */
[----:B--2---:R-:W-:Y:S01]  /*1b40*/  MOV R4, UR5 ;  /* 0x0000000500047c02 */ /* 0x004fe20008000f00 */
[----:B------:R-:W-:Y:S02]  /*1b50*/  IMAD.MOV.U32 R3, RZ, RZ, RZ ;  /* 0x000000ffff037224 */ /* 0x000fe400078e00ff */
[----:B------:R-:W-:Y:S02]  /*1b60*/  IMAD.U32 R5, RZ, RZ, UR4 ;  /* 0x00000004ff057e24 */ /* 0x000fe4000f8e00ff */
[----:B------:R-:W-:Y:S02]  /*1b70*/  IMAD.U32 R7, RZ, RZ, UR4 ;  /* 0x00000004ff077e24 */ /* 0x000fe4000f8e00ff */
[----:B------:R-:W-:-:S07]  /*1b80*/  IMAD.U32 R6, RZ, RZ, UR5 ;  /* 0x00000005ff067e24 */ /* 0x000fce000f8e00ff */
.L_x_9:
[----:B------:R-:W-:-:S06]  /*1b90*/  IMAD R9, R14, 0x4, R1 ;  /* 0x000000040e097824 */ /* 0x000fcc00078e0201 */
[----:B------:R-:W5:Y:S01]  /*1ba0*/  LDL R9, [R9+0x4] ;  /* 0x0000040009097983 */ /* 0x000f620000100800 */
[----:B------:R-:W-:Y:S02]  /*1bb0*/  IMAD.SHL.U32 R15, R14, 0x20, RZ ;  /* 0x000000200e0f7824 */ /* 0x000fe400078e00ff */
[----:B------:R-:W-:-:S07]  /*1bc0*/  IMAD.MOV.U32 R16, RZ, RZ, RZ ;  /* 0x000000ffff107224 */ /* 0x000fce00078e00ff */
.L_x_8:
        /* <DEDUP_REMOVED lines=176> */
[----:B------:R3:W-:Y:S04]  /*26d0*/  STL [R1+0x4], R3 ;  /* 0x0000040301007387 */ /* 0x0007e80000100800 */
[----:B------:R3:W-:Y:S04]  /*26e0*/  STL.64 [R1+0x8], R6 ;  /* 0x0000080601007387 */ /* 0x0007e80000100a00 */
[----:B------:R3:W-:Y:S02]  /*26f0*/  STL.64 [R1+0x10], R4 ;  /* 0x0000100401007387 */ /* 0x0007e40000100a00 */
.L_x_3:
[----:B------:R-:W-:Y:S01]  /*2700*/  UISETP.GT.U32.AND UP0, UPT, UR6, 0x3, UPT ;  /* 0x000000030600788c */ /* 0x000fe2000bf04070 */
[----:B------:R-:W-:Y:S01]  /*2710*/  VIADD R0, R0, 0x1 ;  /* 0x0000000100007836 */ /* 0x000fe20000000000 */
[----:B------:R-:W-:Y:S02]  /*2720*/  USHF.R.U64 UR4, UR6, 0x2, UR7 ;  /* 0x0000000206047899 */ /* 0x000fe40008001207 */
[----:B------:R-:W-:Y:S02]  /*2730*/  UISETP.GT.U32.AND.EX UP0, UPT, UR7, URZ, UPT, UP0 ;  /* 0x000000ff0700728c */ /* 0x000fe4000bf04100 */
[----:B------:R-:W-:-:S03]  /*2740*/  USHF.R.U32.HI UR5, URZ, 0x2, UR7 ;  /* 0x00000002ff057899 */ /* 0x000fc60008011607 */
[----:B------:R-:W-:-:S04]  /*2750*/  UMOV UR6, UR4 ;  /* 0x0000000400067c82 */ /* 0x000fc80008000000 */
[----:B------:R-:W-:Y:S01]  /*2760*/  UMOV UR7, UR5 ;  /* 0x0000000500077c82 */ /* 0x000fe20008000000 */
[----:B------:R-:W-:Y:S05]  /*2770*/  BRA.U UP0, `(.L_x_10) ;  /* 0xffffffd900cc7547 */ /* 0x000fea000b83ffff */
.L_x_2:
[----:B------:R-:W4:Y:S08]  /*2780*/  LDC R0, c[0x0][0x3bc] ;  /* 0x0000ef00ff007b82 */ /* 0x000f300000000800 */
[----:B------:R-:W1:Y:S08]  /*2790*/  LDC.64 R18, c[0x0][0x390] ;  /* 0x0000e400ff127b82 */ /* 0x000e700000000a00 */
[----:B------:R-:W2:Y:S01]  /*27a0*/  LDC.64 R16, c[0x0][0x398] ;  /* 0x0000e600ff107b82 */ /* 0x000ea20000000a00 */
[----:B----4-:R-:W-:-:S07]  /*27b0*/  ISETP.GT.AND P0, PT, R0, 0x1, PT ;  /* 0x000000010000780c */ /* 0x010fce0003f04270 */
[----:B------:R-:W4:Y:S08]  /*27c0*/  LDC.64 R20, c[0x0][0x3a8] ;  /* 0x0000ea00ff147b82 */ /* 0x000f300000000a00 */
[----:B------:R-:W3:Y:S02]  /*27d0*/  @!P0 LDC.64 R14, c[0x0][0x3a0] ;  /* 0x0000e800ff0e8b82 */ /* 0x000ee40000000a00 */
[----:B---3--:R-:W-:-:S06]  /*27e0*/  @!P0 IMAD.WIDE R14, R8, 0x4, R14 ;  /* 0x00000004080e8825 */ /* 0x008fcc00078e020e */
[----:B------:R3:W5:Y:S01]  /*27f0*/  @!P0 LDG.E R14, desc[UR8][R14.64] ;  /* 0x000000080e0e8981 */ /* 0x000762000c1e1900 */
[----:B-1----:R-:W-:-:S04]  /*2800*/  IMAD.WIDE R18, R8, 0x4, R18 ;  /* 0x0000000408127825 */ /* 0x002fc800078e0212 */
[----:B--2---:R-:W-:-:S04]  /*2810*/  IMAD.WIDE R16, R8, 0x4, R16 ;  /* 0x0000000408107825 */ /* 0x004fc800078e0210 */
[----:B----4-:R-:W-:Y:S01]  /*2820*/  IMAD.WIDE R20, R8, 0x4, R20 ;  /* 0x0000000408147825 */ /* 0x010fe200078e0214 */
[----:B---3--:R-:W-:Y:S06]  /*2830*/  @!P0 BRA `(.L_x_11) ;  /* 0x00000004009c8947 */ /* 0x008fec0003800000 */
[----:B------:R-:W1:Y:S01]  /*2840*/  LDC.64 R28, c[0x0][0x380] ;  /* 0x0000e000ff1c7b82 */ /* 0x000e620000000a00 */
[----:B------:R-:W-:Y:S02]  /*2850*/  HFMA2 R0, -RZ, RZ, 0, 0 ;  /* 0x00000000ff007431 */ /* 0x000fe400000001ff */
[----:B------:R-:W-:Y:S02]  /*2860*/  IMAD.MOV.U32 R9, RZ, RZ, 0x1 ;  /* 0x00000001ff097424 */ /* 0x000fe400078e00ff */
[----:B------:R-:W-:Y:S02]  /*2870*/  IMAD.MOV.U32 R10, RZ, RZ, RZ ;  /* 0x000000ffff0a7224 */ /* 0x000fe400078e00ff */
[----:B------:R-:W-:Y:S01]  /*2880*/  IMAD.MOV.U32 R15, RZ, RZ, R5 ;  /* 0x000000ffff0f7224 */ /* 0x000fe200078e0005 */
[----:B------:R-:W2:Y:S01]  /*2890*/  LDC.64 R22, c[0x0][0x3a0] ;  /* 0x0000e800ff167b82 */ /* 0x000ea20000000a00 */
[----:B------:R-:W-:Y:S02]  /*28a0*/  IMAD.MOV.U32 R24, RZ, RZ, R4 ;  /* 0x000000ffff187224 */ /* 0x000fe400078e0004 */
[----:B------:R-:W-:-:S02]  /*28b0*/  IMAD.MOV.U32 R25, RZ, RZ, R7 ;  /* 0x000000ffff197224 */ /* 0x000fc400078e0007 */
[----:B-1----:R-:W-:-:S04]  /*28c0*/  IMAD.WIDE R28, R8, 0x4, R28 ;  /* 0x00000004081c7825 */ /* 0x002fc800078e021c */
[----:B--2---:R-:W-:-:S07]  /*28d0*/  IMAD.WIDE R22, R8, 0x4, R22 ;  /* 0x0000000408167825 */ /* 0x004fce00078e0216 */
.L_x_18:
[----:B-----5:R1:W5:Y:S04]  /*28e0*/  LDG.E R27, desc[UR8][R18.64] ;  /* 0x00000008121b7981 */ /* 0x020368000c1e1900 */
[----:B------:R1:W5:Y:S01]  /*28f0*/  LDG.E R26, desc[UR8][R16.64] ;  /* 0x00000008101a7981 */ /* 0x000362000c1e1900 */
[----:B------:R-:W-:Y:S01]  /*2900*/  ISETP.NE.AND P1, PT, R10, 0x1, PT ;  /* 0x000000010a00780c */ /* 0x000fe20003f25270 */
[----:B------:R-:W-:Y:S01]  /*2910*/  VIADD R9, R9, 0x1 ;  /* 0x0000000109097836 */ /* 0x000fe20000000000 */
[----:B------:R-:W-:Y:S01]  /*2920*/  MOV R10, RZ ;  /* 0x000000ff000a7202 */ /* 0x000fe20000000f00 */
[----:B------:R-:W-:-:S03]  /*2930*/  IMAD.MOV.U32 R11, RZ, RZ, R0 ;  /* 0x000000ffff0b7224 */ /* 0x000fc600078e0000 */
[----:B------:R-:W-:-:S07]  /*2940*/  ISETP.NE.AND P0, PT, R9, UR11, PT ;  /* 0x0000000b09007c0c */ /* 0x000fce000bf05270 */
[----:B-1----:R-:W-:Y:S06]  /*2950*/  @!P1 BRA `(.L_x_12) ;  /* 0x00000004001c9947 */ /* 0x002fec0003800000 */
[----:B------:R-:W-:Y:S01]  /*2960*/  SHF.R.U32.HI R0, RZ, 0x2, R3 ;  /* 0x00000002ff007819 */ /* 0x000fe20000011603 */
[----:B------:R-:W-:Y:S01]  /*2970*/  BSSY.RECONVERGENT B1, `(.L_x_13) ;  /* 0x000003c000017945 */ /* 0x000fe20003800200 */
[----:B------:R-:W-:Y:S02]  /*2980*/  MOV R10, 0x3e055027 ;  /* 0x3e055027000a7802 */ /* 0x000fe40000000f00 */
[----:B------:R-:W-:Y:S01]  /*2990*/  LOP3.LUT R0, R0, R3, RZ, 0x3c, !PT ;  /* 0x0000000300007212 */ /* 0x000fe200078e3cff */
[----:B0-----:R-:W-:-:S04]  /*29a0*/  IMAD.SHL.U32 R3, R15, 0x10, RZ ;  /* 0x000000100f037824 */ /* 0x001fc800078e00ff */
[----:B------:R-:W-:-:S05]  /*29b0*/  IMAD.SHL.U32 R4, R0, 0x2, RZ ;  /* 0x0000000200047824 */ /* 0x000fca00078e00ff */
[----:B------:R-:W-:Y:S01]  /*29c0*/  LOP3.LUT R4, R0, R4, R3, 0x96, !PT ;  /* 0x0000000400047212 */ /* 0x000fe200078e9603 */
[----:B------:R-:W-:-:S03]  /*29d0*/  IMAD.MOV.U32 R3, RZ, RZ, 0x2f800000 ;  /* 0x2f800000ff037424 */ /* 0x000fc600078e00ff */
[----:B------:R-:W-:-:S04]  /*29e0*/  LOP3.LUT R4, R4, R15, RZ, 0x3c, !PT ;  /* 0x0000000f04047212 */ /* 0x000fc800078e3cff */
[C---:B------:R-:W-:Y:S01]  /*29f0*/  IADD3 R0, PT, PT, R2.reuse, 0x587c5, R4 ;  /* 0x000587c502007810 */ /* 0x040fe20007ffe004 */
[----:B------:R-:W-:-:S03]  /*2a00*/  VIADD R2, R2, 0xb0f8a ;  /* 0x000b0f8a02027836 */ /* 0x000fc60000000000 */
[----:B------:R-:W-:-:S05]  /*2a10*/  I2FP.F32.U32 R0, R0 ;  /* 0x0000000000007245 */ /* 0x000fca0000201000 */
[----:B------:R-:W-:-:S05]  /*2a20*/  FFMA R0, R0, R3, 1.1641532182693481445e-10 ;  /* 0x2f00000000007423 */ /* 0x000fca0000000003 */
[----:B------:R-:W-:-:S13]  /*2a30*/  FSETP.GEU.AND P1, PT, R0, 1.175494350822287508e-38, PT ;  /* 0x008000000000780b */ /* 0x000fda0003f2e000 */
[----:B------:R-:W-:-:S04]  /*2a40*/  @!P1 FMUL R0, R0, 8388608 ;  /* 0x4b00000000009820 */ /* 0x000fc80000400000 */
[----:B------:R-:W-:-:S05]  /*2a50*/  VIADD R5, R0, 0xc0d55555 ;  /* 0xc0d5555500057836 */ /* 0x000fca0000000000 */
[----:B------:R-:W-:-:S05]  /*2a60*/  LOP3.LUT R5, R5, 0xff800000, RZ, 0xc0, !PT ;  /* 0xff80000005057812 */ /* 0x000fca00078ec0ff */
[----:B------:R-:W-:-:S04]  /*2a70*/  IMAD.IADD R3, R0, 0x1, -R5 ;  /* 0x0000000100037824 */ /* 0x000fc800078e0a05 */
[----:B------:R-:W-:-:S04]  /*2a80*/  FADD R3, R3, -1 ;  /* 0xbf80000003037421 */ /* 0x000fc80000000000 */
[----:B------:R-:W-:-:S04]  /*2a90*/  FFMA R10, R3, -R10, 0.14084610342979431152 ;  /* 0x3e1039f6030a7423 */ /* 0x000fc8000000080a */
[----:B------:R-:W-:-:S04]  /*2aa0*/  FFMA R10, R3, R10, -0.12148627638816833496 ;  /* 0xbdf8cdcc030a7423 */ /* 0x000fc8000000000a */
[----:B------:R-:W-:-:S04]  /*2ab0*/  FFMA R10, R3, R10, 0.13980610668659210205 ;  /* 0x3e0f2955030a7423 */ /* 0x000fc8000000000a */
[----:B------:R-:W-:-:S04]  /*2ac0*/  FFMA R10, R3, R10, -0.16684235632419586182 ;  /* 0xbe2ad8b9030a7423 */ /* 0x000fc8000000000a */
[----:B------:R-:W-:-:S04]  /*2ad0*/  FFMA R10, R3, R10, 0.20012299716472625732 ;  /* 0x3e4ced0b030a7423 */ /* 0x000fc8000000000a */
[----:B------:R-:W-:-:S04]  /*2ae0*/  FFMA R10, R3, R10, -0.24999669194221496582 ;  /* 0xbe7fff22030a7423 */ /* 0x000fc8000000000a */
[----:B------:R-:W-:-:S04]  /*2af0*/  FFMA R10, R3, R10, 0.33333182334899902344 ;  /* 0x3eaaaa78030a7423 */ /* 0x000fc8000000000a */
[C---:B------:R-:W-:Y:S01]  /*2b00*/  FFMA R12, R3.reuse, R10, -0.5 ;  /* 0xbf000000030c7423 */ /* 0x040fe2000000000a */
[----:B------:R-:W-:Y:S02]  /*2b10*/  I2FP.F32.S32 R10, R5 ;  /* 0x00000005000a7245 */ /* 0x000fe40000201400 */
[----:B------:R-:W-:Y:S01]  /*2b20*/  FSEL R5, RZ, -23, P1 ;  /* 0xc1b80000ff057808 */ /* 0x000fe20000800000 */
[----:B------:R-:W-:Y:S01]  /*2b30*/  FMUL R12, R3, R12 ;  /* 0x0000000c030c7220 */ /* 0x000fe20000400000 */
[----:B------:R-:W-:-:S03]  /*2b40*/  ISETP.GT.U32.AND P1, PT, R0, 0x7f7fffff, PT ;  /* 0x7f7fffff0000780c */ /* 0x000fc60003f24070 */
[----:B------:R-:W-:Y:S01]  /*2b50*/  FFMA R5, R10, 1.1920928955078125e-07, R5 ;  /* 0x340000000a057823 */ /* 0x000fe20000000005 */
[----:B------:R-:W-:Y:S01]  /*2b60*/  FFMA R12, R3, R12, R3 ;  /* 0x0000000c030c7223 */ /* 0x000fe20000000003 */
[----:B------:R-:W-:-:S03]  /*2b70*/  SHF.R.U32.HI R3, RZ, 0x2, R6 ;  /* 0x00000002ff037819 */ /* 0x000fc60000011606 */
[----:B------:R-:W-:Y:S01]  /*2b80*/  FFMA R12, R5, 0.69314718246459960938, R12 ;  /* 0x3f317218050c7823 */ /* 0x000fe2000000000c */
[----:B------:R-:W-:Y:S01]  /*2b90*/  IMAD.MOV.U32 R5, RZ, RZ, 0x7f800000 ;  /* 0x7f800000ff057424 */ /* 0x000fe200078e00ff */
[----:B------:R-:W-:Y:S01]  /*2ba0*/  LOP3.LUT R3, R3, R6, RZ, 0x3c, !PT ;  /* 0x0000000603037212 */ /* 0x000fe200078e3cff */
[----:B------:R-:W-:Y:S02]  /*2bb0*/  IMAD.SHL.U32 R6, R4, 0x10, RZ ;  /* 0x0000001004067824 */ /* 0x000fe400078e00ff */
[C---:B------:R-:W-:Y:S01]  /*2bc0*/  @P1 FFMA R12, R0.reuse, R5, +INF ;  /* 0x7f800000000c1423 */ /* 0x040fe20000000005 */
[----:B------:R-:W-:Y:S01]  /*2bd0*/  FSETP.NEU.AND P1, PT, R0, RZ, PT ;  /* 0x000000ff0000720b */ /* 0x000fe20003f2d000 */
[----:B------:R-:W-:Y:S02]  /*2be0*/  IMAD.SHL.U32 R5, R3, 0x2, RZ ;  /* 0x0000000203057824 */ /* 0x000fe400078e00ff */
[----:B------:R-:W-:-:S03]  /*2bf0*/  FMUL R12, R12, -2 ;  /* 0xc00000000c0c7820 */ /* 0x000fc60000400000 */
[----:B------:R-:W-:Y:S02]  /*2c00*/  LOP3.LUT R5, R3, R5, R6, 0x96, !PT ;  /* 0x0000000503057212 */ /* 0x000fe400078e9606 */
[----:B------:R-:W-:Y:S02]  /*2c10*/  FSEL R0, R12, +INF , P1 ;  /* 0x7f8000000c007808 */ /* 0x000fe40000800000 */
[----:B------:R-:W-:Y:S02]  /*2c20*/  LOP3.LUT R5, R5, R4, RZ, 0x3c, !PT ;  /* 0x0000000405057212 */ /* 0x000fe400078e3cff */
[----:B------:R-:W-:Y:S01]  /*2c30*/  IADD3 R6, PT, PT, R0, -0xd000000, RZ ;  /* 0xf300000000067810 */ /* 0x000fe20007ffe0ff */
[----:B------:R0:W1:Y:S02]  /*2c40*/  MUFU.RSQ R11, R0 ;  /* 0x00000000000b7308 */ /* 0x0000640000001400 */
[----:B------:R-:W-:Y:S01]  /*2c50*/  IMAD.IADD R3, R5, 0x1, R2 ;  /* 0x0000000105037824 */ /* 0x000fe200078e0202 */
[----:B------:R-:W-:Y:S01]  /*2c60*/  ISETP.GT.U32.AND P1, PT, R6, 0x727fffff, PT ;  /* 0x727fffff0600780c */ /* 0x000fe20003f24070 */
[----:B------:R-:W-:-:S03]  /*2c70*/  IMAD.MOV.U32 R6, RZ, RZ, 0x30c90fdb ;  /* 0x30c90fdbff067424 */ /* 0x000fc600078e00ff */
[----:B------:R-:W-:-:S05]  /*2c80*/  I2FP.F32.U32 R3, R3 ;  /* 0x0000000300037245 */ /* 0x000fca0000201000 */
[----:B------:R-:W-:-:S04]  /*2c90*/  FFMA R3, R3, R6, 7.314590599882819788e-10 ;  /* 0x30490fdb03037423 */ /* 0x000fc80000000006 */
[----:B0-----:R-:W-:Y:S05]  /*2ca0*/  @!P1 BRA `(.L_x_14) ;  /* 0x0000000000109947 */ /* 0x001fea0003800000 */
[----:B------:R-:W-:-:S07]  /*2cb0*/  MOV R10, 0x2cd0 ;  /* 0x00002cd0000a7802 */ /* 0x000fce0000000f00 */
[----:B-1---5:R-:W-:Y:S05]  /*2cc0*/  CALL.REL.NOINC `($__internal_0_$__cuda_sm20_sqrt_rn_f32_slowpath) ;  /* 0x0000002800207944 */ /* 0x022fea0003c00000 */
[----:B------:R-:W-:Y:S01]  /*2cd0*/  IMAD.MOV.U32 R0, RZ, RZ, R11 ;  /* 0x000000ffff007224 */ /* 0x000fe200078e000b */
[----:B------:R-:W-:Y:S06]  /*2ce0*/  BRA `(.L_x_15) ;  /* 0x0000000000107947 */ /* 0x000fec0003800000 */
.L_x_14:
[----:B-1----:R-:W-:Y:S01]  /*2cf0*/  FMUL.FTZ R7, R0, R11 ;  /* 0x0000000b00077220 */ /* 0x002fe20000410000 */
[----:B------:R-:W-:-:S03]  /*2d00*/  FMUL.FTZ R6, R11, 0.5 ;  /* 0x3f0000000b067820 */ /* 0x000fc60000410000 */
[----:B------:R-:W-:-:S04]  /*2d10*/  FFMA R0, -R7, R7, R0 ;  /* 0x0000000707007223 */ /* 0x000fc80000000100 */
[----:B------:R-:W-:-:S07]  /*2d20*/  FFMA R0, R0, R6, R7 ;  /* 0x0000000600007223 */ /* 0x000fce0000000007 */
.L_x_15:
[----:B------:R-:W-:Y:S05]  /*2d30*/  BSYNC.RECONVERGENT B1 ;  /* 0x0000000000017941 */ /* 0x000fea0003800200 */
.L_x_13:
[----:B------:R-:W-:Y:S01]  /*2d40*/  FMUL.RZ R12, R3, 0.15915493667125701904 ;  /* 0x3e22f983030c7820 */ /* 0x000fe2000040c000 */
[----:B------:R-:W-:Y:S01]  /*2d50*/  IMAD.MOV.U32 R10, RZ, RZ, 0x1 ;  /* 0x00000001ff0a7424 */ /* 0x000fe200078e00ff */
[----:B------:R-:W-:Y:S01]  /*2d60*/  MOV R7, R15 ;  /* 0x0000000f00077202 */ /* 0x000fe20000000f00 */
[----:B------:R-:W-:Y:S01]  /*2d70*/  IMAD.MOV.U32 R6, RZ, RZ, R24 ;  /* 0x000000ffff067224 */ /* 0x000fe200078e0018 */
[----:B------:R-:W0:Y:S08]  /*2d80*/  MUFU.SIN R11, R12 ;  /* 0x0000000c000b7308 */ /* 0x000e300000000400 */
[----:B------:R-:W1:Y:S01]  /*2d90*/  MUFU.COS R3, R12 ;  /* 0x0000000c00037308 */ /* 0x000e620000000000 */
[-C--:B0-----:R-:W-:Y:S01]  /*2da0*/  FMUL R11, R11, R0.reuse ;  /* 0x000000000b0b7220 */ /* 0x081fe20000400000 */
[----:B-1----:R-:W-:Y:S01]  /*2db0*/  FMUL R0, R3, R0 ;  /* 0x0000000003007220 */ /* 0x002fe20000400000 */
[----:B------:R-:W-:-:S07]  /*2dc0*/  IMAD.MOV.U32 R3, RZ, RZ, R25 ;  /* 0x000000ffff037224 */ /* 0x000fce00078e0019 */
.L_x_12:
[----:B-----5:R-:W-:-:S05]  /*2dd0*/  FFMA R27, R26, R11, R27 ;  /* 0x0000000b1a1b7223 */ /* 0x020fca000000001b */
[----:B------:R1:W-:Y:S04]  /*2de0*/  STG.E desc[UR8][R28.64], R27 ;  /* 0x0000001b1c007986 */ /* 0x0003e8000c101908 */
[----:B------:R-:W2:Y:S01]  /*2df0*/  LDG.E R14, desc[UR8][R22.64] ;  /* 0x00000008160e7981 */ /* 0x000ea2000c1e1900 */
[----:B------:R-:W-:Y:S01]  /*2e00*/  BSSY.RECONVERGENT B1, `(.L_x_16) ;  /* 0x0000006000017945 */ /* 0x000fe20003800200 */
[----:B--2---:R-:W-:-:S13]  /*2e10*/  FSETP.GT.AND P1, PT, R27, R14, PT ;  /* 0x0000000e1b00720b */ /* 0x004fda0003f24000 */
[----:B-1----:R-:W-:Y:S05]  /*2e20*/  @!P1 BRA `(.L_x_17) ;  /* 0x00000000000c9947 */ /* 0x002fea0003800000 */
[----:B------:R-:W2:Y:S02]  /*2e30*/  LDG.E R11, desc[UR8][R20.64] ;  /* 0x00000008140b7981 */ /* 0x000ea4000c1e1900 */
[----:B--2---:R-:W-:-:S13]  /*2e40*/  FSETP.GTU.AND P1, PT, R27, R11, PT ;  /* 0x0000000b1b00720b */ /* 0x004fda0003f2c000 */
[----:B------:R-:W-:Y:S05]  /*2e50*/  @!P1 EXIT ;  /* 0x000000000000994d */ /* 0x000fea0003800000 */
.L_x_17:
[----:B------:R-:W-:Y:S05]  /*2e60*/  BSYNC.RECONVERGENT B1 ;  /* 0x0000000000017941 */ /* 0x000fea0003800200 */
.L_x_16:
[----:B------:R-:W-:Y:S01]  /*2e70*/  IMAD.MOV.U32 R15, RZ, RZ, R5 ;  /* 0x000000ffff0f7224 */ /* 0x000fe200078e0005 */
[----:B------:R-:W-:Y:S01]  /*2e80*/  MOV R25, R7 ;  /* 0x0000000700197202 */ /* 0x000fe20000000f00 */
[----:B------:R-:W-:Y:S01]  /*2e90*/  IMAD.MOV.U32 R24, RZ, RZ, R4 ;  /* 0x000000ffff187224 */ /* 0x000fe200078e0004 */
[----:B------:R-:W-:Y:S06]  /*2ea0*/  @P0 BRA `(.L_x_18) ;  /* 0xfffffff8008c0947 */ /* 0x000fec000383ffff */
.L_x_11:
[----:B-----5:R-:W-:Y:S01]  /*2eb0*/  FSETP.NE.AND P0, PT, |R14|, +INF , PT ;  /* 0x7f8000000e00780b */ /* 0x020fe20003f05200 */
[----:B------:R-:W-:Y:S01]  /*2ec0*/  BSSY.RECONVERGENT B1, `(.L_x_19) ;  /* 0x0000017000017945 */ /* 0x000fe20003800200 */
[----:B------:R-:W-:Y:S02]  /*2ed0*/  IMAD.MOV.U32 R9, RZ, RZ, R2 ;  /* 0x000000ffff097224 */ /* 0x000fe400078e0002 */
[----:B------:R-:W-:Y:S02]  /*2ee0*/  IMAD.MOV.U32 R0, RZ, RZ, RZ ;  /* 0x000000ffff007224 */ /* 0x000fe400078e00ff */
[----:B------:R-:W-:-:S07]  /*2ef0*/  IMAD.MOV.U32 R15, RZ, RZ, RZ ;  /* 0x000000ffff0f7224 */ /* 0x000fce00078e00ff */
[----:B------:R-:W-:Y:S05]  /*2f00*/  @!P0 BRA `(.L_x_20) ;  /* 0x0000000000488947 */ /* 0x000fea0003800000 */
[----:B------:R-:W2:Y:S04]  /*2f10*/  LDG.E R22, desc[UR8][R16.64] ;  /* 0x0000000810167981 */ /* 0x000ea8000c1e1900 */
[----:B------:R-:W3:Y:S01]  /*2f20*/  LDG.E R11, desc[UR8][R18.64] ;  /* 0x00000008120b7981 */ /* 0x000ee2000c1e1900 */
[----:B------:R-:W-:Y:S01]  /*2f30*/  BSSY.RECONVERGENT B2, `(.L_x_21) ;  /* 0x000000d000027945 */ /* 0x000fe20003800200 */
[----:B--2---:R-:W0:Y:S01]  /*2f40*/  MUFU.RCP R13, R22 ;  /* 0x00000016000d7308 */ /* 0x004e220000001000 */
[----:B---3--:R-:W-:-:S07]  /*2f50*/  FADD R0, -R11, R14 ;  /* 0x0000000e0b007221 */ /* 0x008fce0000000100 */
[----:B------:R-:W1:Y:S01]  /*2f60*/  FCHK P0, R0, R22 ;  /* 0x0000001600007302 */ /* 0x000e620000000000 */
[----:B0-----:R-:W-:-:S04]  /*2f70*/  FFMA R2, -R22, R13, 1 ;  /* 0x3f80000016027423 */ /* 0x001fc8000000010d */
[----:B------:R-:W-:-:S04]  /*2f80*/  FFMA R13, R13, R2, R13 ;  /* 0x000000020d0d7223 */ /* 0x000fc8000000000d */
[----:B------:R-:W-:-:S04]  /*2f90*/  FFMA R2, R0, R13, RZ ;  /* 0x0000000d00027223 */ /* 0x000fc800000000ff */
[----:B------:R-:W-:-:S04]  /*2fa0*/  FFMA R10, -R22, R2, R0 ;  /* 0x00000002160a7223 */ /* 0x000fc80000000100 */
[----:B------:R-:W-:Y:S01]  /*2fb0*/  FFMA R2, R13, R10, R2 ;  /* 0x0000000a0d027223 */ /* 0x000fe20000000002 */
[----:B-1----:R-:W-:Y:S06]  /*2fc0*/  @!P0 BRA `(.L_x_22) ;  /* 0x00000000000c8947 */ /* 0x002fec0003800000 */
[----:B------:R-:W-:-:S07]  /*2fd0*/  MOV R2, 0x2ff0 ;  /* 0x00002ff000027802 */ /* 0x000fce0000000f00 */
[----:B------:R-:W-:Y:S05]  /*2fe0*/  CALL.REL.NOINC `($__internal_1_$__cuda_sm3x_div_rn_noftz_f32_slowpath) ;  /* 0x0000002400b07944 */ /* 0x000fea0003c00000 */
[----:B------:R-:W-:-:S07]  /*2ff0*/  IMAD.MOV.U32 R2, RZ, RZ, R12 ;  /* 0x000000ffff027224 */ /* 0x000fce00078e000c */
.L_x_22:
[----:B------:R-:W-:Y:S05]  /*3000*/  BSYNC.RECONVERGENT B2 ;  /* 0x0000000000027941 */ /* 0x000fea0003800200 */
.L_x_21:
[----:B------:R-:W-:Y:S01]  /*3010*/  MOV R0, R2 ;  /* 0x0000000200007202 */ /* 0x000fe20000000f00 */
[----:B------:R-:W-:-:S07]  /*3020*/  IMAD.MOV.U32 R15, RZ, RZ, 0x1 ;  /* 0x00000001ff0f7424 */ /* 0x000fce00078e00ff */
.L_x_20:
[----:B------:R-:W-:Y:S05]  /*3030*/  BSYNC.RECONVERGENT B1 ;  /* 0x0000000000017941 */ /* 0x000fea0003800200 */
.L_x_19:
[----:B------:R-:W2:Y:S01]  /*3040*/  LDG.E R21, desc[UR8][R20.64] ;  /* 0x0000000814157981 */ /* 0x000ea2000c1e1900 */
[----:B------:R-:W-:Y:S01]  /*3050*/  BSSY.RECONVERGENT B1, `(.L_x_23) ;  /* 0x0000015000017945 */ /* 0x000fe20003800200 */
[----:B--2---:R-:W-:-:S13]  /*3060*/  FSETP.NE.AND P0, PT, |R21|, +INF , PT ;  /* 0x7f8000001500780b */ /* 0x004fda0003f05200 */
[----:B------:R-:W-:Y:S05]  /*3070*/  @!P0 BRA `(.L_x_24) ;  /* 0x0000000000488947 */ /* 0x000fea0003800000 */
[----:B------:R-:W2:Y:S04]  /*3080*/  LDG.E R22, desc[UR8][R16.64] ;  /* 0x0000000810167981 */ /* 0x000ea8000c1e1900 */
[----:B------:R-:W3:Y:S01]  /*3090*/  LDG.E R0, desc[UR8][R18.64] ;  /* 0x0000000812007981 */ /* 0x000ee2000c1e1900 */
[----:B------:R-:W-:Y:S01]  /*30a0*/  BSSY.RECONVERGENT B2, `(.L_x_25) ;  /* 0x000000d000027945 */ /* 0x000fe20003800200 */
[----:B--2---:R-:W0:Y:S01]  /*30b0*/  MUFU.RCP R11, R22 ;  /* 0x00000016000b7308 */ /* 0x004e220000001000 */
[----:B---3--:R-:W-:-:S07]  /*30c0*/  FADD R0, R21, -R0 ;  /* 0x8000000015007221 */ /* 0x008fce0000000000 */
        /* <DEDUP_REMOVED lines=10> */
.L_x_26:
[----:B------:R-:W-:Y:S05]  /*3170*/  BSYNC.RECONVERGENT B2 ;  /* 0x0000000000027941 */ /* 0x000fea0003800200 */
.L_x_25:
[----:B------:R-:W-:Y:S02]  /*3180*/  VIADD R15, R15, 0xffffffff ;  /* 0xffffffff0f0f7836 */ /* 0x000fe40000000000 */
[----:B------:R-:W-:-:S07]  /*3190*/  IMAD.MOV.U32 R0, RZ, RZ, R2 ;  /* 0x000000ffff007224 */ /* 0x000fce00078e0002 */
.L_x_24:
[----:B------:R-:W-:Y:S05]  /*31a0*/  BSYNC.RECONVERGENT B1 ;  /* 0x0000000000017941 */ /* 0x000fea0003800200 */
.L_x_23:
[----:B------:R-:W-:-:S13]  /*31b0*/  ISETP.NE.AND P0, PT, R15, RZ, PT ;  /* 0x000000ff0f00720c */ /* 0x000fda0003f05270 */
[----:B------:R-:W-:Y:S05]  /*31c0*/  @!P0 BRA `(.L_x_27) ;  /* 0x0000001000088947 */ /* 0x000fea0003800000 */
[----:B------:R-:W-:Y:S01]  /*31d0*/  FSETP.NEU.AND P0, PT, R0, 1, PT ;  /* 0x3f8000000000780b */ /* 0x000fe20003f0d000 */
[----:B------:R-:W-:Y:S01]  /*31e0*/  BSSY.RECONVERGENT B1, `(.L_x_28) ;  /* 0x0000044000017945 */ /* 0x000fe20003800200 */
[----:B0-----:R-:W-:-:S11]  /*31f0*/  HFMA2 R2, -RZ, RZ, 1.875, 0 ;  /* 0x3f800000ff027431 */ /* 0x001fd600000001ff */
[----:B------:R-:W-:Y:S05]  /*3200*/  @!P0 BRA `(.L_x_29) ;  /* 0x0000000400048947 */ /* 0x000fea0003800000 */
[----:B------:R-:W-:-:S13]  /*3210*/  FSETP.NAN.AND P0, PT, |R0|, |R0|, PT ;  /* 0x400000000000720b */ /* 0x000fda0003f08200 */
[----:B------:R-:W-:Y:S01]  /*3220*/  @P0 FADD R2, R0, 2 ;  /* 0x4000000000020421 */ /* 0x000fe20000000000 */
[----:B------:R-:W-:Y:S06]  /*3230*/  @P0 BRA `(.L_x_29) ;  /* 0x0000000000f80947 */ /* 0x000fec0003800000 */
[C---:B------:R-:W-:Y:S01]  /*3240*/  FMUL R11, |R0|.reuse, 16777216 ;  /* 0x4b800000000b7820 */ /* 0x040fe20000400200 */
[----:B------:R-:W-:Y:S01]  /*3250*/  FSETP.GEU.AND P0, PT, |R0|, 1.175494350822287508e-38, PT ;  /* 0x008000000000780b */ /* 0x000fe20003f0e200 */
[----:B------:R-:W-:-:S03]  /*3260*/  IMAD.MOV.U32 R23, RZ, RZ, 0x3a2c32e4 ;  /* 0x3a2c32e4ff177424 */ /* 0x000fc600078e00ff */
[----:B------:R-:W-:Y:S02]  /*3270*/  FSEL R11, R11, |R0|, !P0 ;  /* 0x400000000b0b7208 */ /* 0x000fe40004000000 */
[----:B------:R-:W-:Y:S02]  /*3280*/  FSEL R13, RZ, -24, P0 ;  /* 0xc1c00000ff0d7808 */ /* 0x000fe40000000000 */
[----:B------:R-:W-:Y:S01]  /*3290*/  FSETP.NEU.AND P0, PT, |R0|, +INF , PT ;  /* 0x7f8000000000780b */ /* 0x000fe20003f0d200 */
[----:B------:R-:W-:-:S03]  /*32a0*/  VIADD R2, R11, 0xc0cafb0d ;  /* 0xc0cafb0d0b027836 */ /* 0x000fc60000000000 */
[----:B------:R-:W-:Y:S02]  /*32b0*/  FSETP.NEU.AND P0, PT, R0, RZ, P0 ;  /* 0x000000ff0000720b */ /* 0x000fe4000070d000 */
[----:B------:R-:W-:-:S05]  /*32c0*/  LOP3.LUT R2, R2, 0xff800000, RZ, 0xc0, !PT ;  /* 0xff80000002027812 */ /* 0x000fca00078ec0ff */
[----:B------:R-:W-:-:S04]  /*32d0*/  IMAD.IADD R10, R11, 0x1, -R2 ;  /* 0x000000010b0a7824 */ /* 0x000fc800078e0a02 */
[C---:B------:R-:W-:Y:S01]  /*32e0*/  FADD R11, R10.reuse, 1 ;  /* 0x3f8000000a0b7421 */ /* 0x040fe20000000000 */
[----:B------:R-:W-:Y:S01]  /*32f0*/  FADD R21, R10, -1 ;  /* 0xbf8000000a157421 */ /* 0x000fe20000000000 */
[----:B------:R-:W-:-:S03]  /*3300*/  I2FP.F32.S32 R10, R2 ;  /* 0x00000002000a7245 */ /* 0x000fc60000201400 */
[----:B------:R-:W-:Y:S01]  /*3310*/  FADD R12, R21, R21 ;  /* 0x00000015150c7221 */ /* 0x000fe20000000000 */
[----:B------:R-:W0:Y:S01]  /*3320*/  MUFU.RCP R11, R11 ;  /* 0x0000000b000b7308 */ /* 0x000e220000001000 */
[----:B------:R-:W-:Y:S02]  /*3330*/  FFMA R13, R10, 1.1920928955078125e-07, R13 ;  /* 0x340000000a0d7823 */ /* 0x000fe4000000000d */
[----:B0-----:R-:W-:-:S04]  /*3340*/  FMUL R2, R11, R12 ;  /* 0x0000000c0b027220 */ /* 0x001fc80000400000 */
[----:B------:R-:W-:Y:S01]  /*3350*/  FADD R14, R21, -R2 ;  /* 0x80000002150e7221 */ /* 0x000fe20000000000 */
[CC--:B------:R-:W-:Y:S01]  /*3360*/  FMUL R12, R2.reuse, R2.reuse ;  /* 0x00000002020c7220 */ /* 0x0c0fe20000400000 */
[----:B------:R-:W-:Y:S02]  /*3370*/  FFMA R10, R2, 1.4426950216293334961, R13 ;  /* 0x3fb8aa3b020a7823 */ /* 0x000fe4000000000d */
[----:B------:R-:W-:Y:S01]  /*3380*/  FADD R14, R14, R14 ;  /* 0x0000000e0e0e7221 */ /* 0x000fe20000000000 */
[C---:B------:R-:W-:Y:S01]  /*3390*/  FFMA R23, R12.reuse, R23, 0.0032181653659790754318 ;  /* 0x3b52e7db0c177423 */ /* 0x040fe20000000017 */
[----:B------:R-:W-:Y:S02]  /*33a0*/  FADD R13, R13, -R10 ;  /* 0x8000000a0d0d7221 */ /* 0x000fe40000000000 */
[----:B------:R-:W-:Y:S01]  /*33b0*/  FFMA R14, R21, -R2, R14 ;  /* 0x80000002150e7223 */ /* 0x000fe2000000000e */
[----:B------:R-:W-:Y:S01]  /*33c0*/  FFMA R23, R12, R23, 0.018033718690276145935 ;  /* 0x3c93bb730c177423 */ /* 0x000fe20000000017 */
[----:B------:R-:W-:Y:S01]  /*33d0*/  FFMA R13, R2, 1.4426950216293334961, R13 ;  /* 0x3fb8aa3b020d7823 */ /* 0x000fe2000000000d */
[----:B------:R-:W-:-:S02]  /*33e0*/  IMAD.MOV.U32 R21, RZ, RZ, 0x391fcb8e ;  /* 0x391fcb8eff157424 */ /* 0x000fc400078e00ff */
[----:B------:R-:W-:Y:S01]  /*33f0*/  FMUL R14, R11, R14 ;  /* 0x0000000e0b0e7220 */ /* 0x000fe20000400000 */
[----:B------:R-:W-:-:S03]  /*3400*/  FFMA R23, R12, R23, 0.12022458761930465698 ;  /* 0x3df6384f0c177423 */ /* 0x000fc60000000017 */
[----:B------:R-:W-:Y:S01]  /*3410*/  FFMA R13, R14, 1.4426950216293334961, R13 ;  /* 0x3fb8aa3b0e0d7823 */ /* 0x000fe2000000000d */
[----:B------:R-:W-:-:S03]  /*3420*/  FMUL R23, R12, R23 ;  /* 0x000000170c177220 */ /* 0x000fc60000400000 */
[----:B------:R-:W-:Y:S01]  /*3430*/  FFMA R13, R2, 1.9251366722983220825e-08, R13 ;  /* 0x32a55e34020d7823 */ /* 0x000fe2000000000d */
[----:B------:R-:W-:-:S04]  /*3440*/  FMUL R11, R23, 3 ;  /* 0x40400000170b7820 */ /* 0x000fc80000400000 */
[----:B------:R-:W-:-:S04]  /*3450*/  FFMA R14, R14, R11, R13 ;  /* 0x0000000b0e0e7223 */ /* 0x000fc8000000000d */
[----:B------:R-:W-:-:S04]  /*3460*/  FFMA R23, R2, R23, R14 ;  /* 0x0000001702177223 */ /* 0x000fc8000000000e */
[----:B------:R-:W-:-:S04]  /*3470*/  FADD R11, R10, R23 ;  /* 0x000000170a0b7221 */ /* 0x000fc80000000000 */
[----:B------:R-:W-:Y:S01]  /*3480*/  FMUL R2, R11, 2 ;  /* 0x400000000b027820 */ /* 0x000fe20000400000 */
[----:B------:R-:W-:-:S03]  /*3490*/  FADD R10, -R10, R11 ;  /* 0x0000000b0a0a7221 */ /* 0x000fc60000000100 */
[----:B------:R-:W0:Y:S01]  /*34a0*/  FRND R13, R2 ;  /* 0x00000002000d7307 */ /* 0x000e220000201000 */
[----:B------:R-:W-:Y:S01]  /*34b0*/  FADD R10, R23, -R10 ;  /* 0x8000000a170a7221 */ /* 0x000fe20000000000 */
[----:B------:R-:W-:Y:S01]  /*34c0*/  FFMA R11, R11, 2, -R2 ;  /* 0x400000000b0b7823 */ /* 0x000fe20000000802 */
[----:B------:R-:W-:-:S03]  /*34d0*/  FSETP.GT.AND P2, PT, |R2|, 152, PT ;  /* 0x431800000200780b */ /* 0x000fc60003f44200 */
[----:B------:R-:W-:Y:S02]  /*34e0*/  FFMA R11, R10, 2, R11 ;  /* 0x400000000a0b7823 */ /* 0x000fe4000000000b */
[----:B------:R-:W1:Y:S01]  /*34f0*/  F2I.NTZ R12, R2 ;  /* 0x00000002000c7305 */ /* 0x000e620000203100 */
[----:B0-----:R-:W-:Y:S01]  /*3500*/  FADD R10, R2, -R13 ;  /* 0x8000000d020a7221 */ /* 0x001fe20000000000 */
[----:B------:R-:W-:-:S03]  /*3510*/  FSETP.GT.AND P1, PT, R13, RZ, PT ;  /* 0x000000ff0d00720b */ /* 0x000fc60003f24000 */
[----:B------:R-:W-:-:S04]  /*3520*/  FADD R10, R10, R11 ;  /* 0x0000000b0a0a7221 */ /* 0x000fc80000000000 */
[----:B------:R-:W-:-:S04]  /*3530*/  FFMA R11, R10, R21, 0.0013391353422775864601 ;  /* 0x3aaf85ed0a0b7423 */ /* 0x000fc80000000015 */
[----:B------:R-:W-:-:S04]  /*3540*/  FFMA R11, R10, R11, 0.0096188392490148544312 ;  /* 0x3c1d98560a0b7423 */ /* 0x000fc8000000000b */
[----:B------:R-:W-:-:S04]  /*3550*/  FFMA R11, R10, R11, 0.055503588169813156128 ;  /* 0x3d6357bb0a0b7423 */ /* 0x000fc8000000000b */
[----:B------:R-:W-:Y:S01]  /*3560*/  FFMA R13, R10, R11, 0.24022644758224487305 ;  /* 0x3e75fdec0a0d7423 */ /* 0x000fe2000000000b */
[----:B------:R-:W-:Y:S02]  /*3570*/  SEL R11, RZ, 0x83000000, P1 ;  /* 0x83000000ff0b7807 */ /* 0x000fe40000800000 */
[----:B------:R-:W-:Y:S01]  /*3580*/  FSETP.GEU.AND P1, PT, R2, RZ, PT ;  /* 0x000000ff0200720b */ /* 0x000fe20003f2e000 */
[----:B------:R-:W-:Y:S01]  /*3590*/  FFMA R21, R10, R13, 0.69314718246459960938 ;  /* 0x3f3172180a157423 */ /* 0x000fe2000000000d */
[----:B------:R-:W-:Y:S01]  /*35a0*/  IADD3 R13, PT, PT, R11, 0x7f000000, RZ ;  /* 0x7f0000000b0d7810 */ /* 0x000fe20007ffe0ff */
[----:B-1----:R-:W-:Y:S01]  /*35b0*/  IMAD R12, R12, 0x800000, -R11 ;  /* 0x008000000c0c7824 */ /* 0x002fe200078e0a0b */
[----:B------:R-:W-:Y:S01]  /*35c0*/  FSEL R2, RZ, +INF , !P1 ;  /* 0x7f800000ff027808 */ /* 0x000fe20004800000 */
[----:B------:R-:W-:-:S04]  /*35d0*/  FFMA R10, R10, R21, 1 ;  /* 0x3f8000000a0a7423 */ /* 0x000fc80000000015 */
[----:B------:R-:W-:Y:S01]  /*35e0*/  FMUL R13, R13, R10 ;  /* 0x0000000a0d0d7220 */ /* 0x000fe20000400000 */
[----:B------:R-:W-:-:S03]  /*35f0*/  @!P0 FADD R10, R0, R0 ;  /* 0x00000000000a8221 */ /* 0x000fc60000000000 */
[----:B------:R-:W-:Y:S02]  /*3600*/  @!P2 FMUL R2, R12, R13 ;  /* 0x0000000d0c02a220 */ /* 0x000fe40000400000 */
[----:B------:R-:W-:-:S07]  /*3610*/  @!P0 LOP3.LUT R2, R10, 0x7fffffff, RZ, 0xc0, !PT ;  /* 0x7fffffff0a028812 */ /* 0x000fce00078ec0ff */
.L_x_29:
[----:B------:R-:W-:Y:S05]  /*3620*/  BSYNC.RECONVERGENT B1 ;  /* 0x0000000000017941 */ /* 0x000fea0003800200 */
.L_x_28:
[----:B------:R-:W-:Y:S01]  /*3630*/  FADD R10, R2, 4 ;  /* 0x40800000020a7421 */ /* 0x000fe20000000000 */
[----:B------:R-:W-:Y:S01]  /*3640*/  I2FP.F32.S32 R21, R15 ;  /* 0x0000000f00157245 */ /* 0x000fe20000201400 */
[----:B------:R-:W-:Y:S02]  /*3650*/  BSSY.RECONVERGENT B1, `(.L_x_30) ;  /* 0x000000e000017945 */ /* 0x000fe40003800200 */
[----:B------:R-:W-:Y:S01]  /*3660*/  VIADD R2, R10, 0xf3000000 ;  /* 0xf30000000a027836 */ /* 0x000fe20000000000 */
[----:B------:R0:W1:Y:S01]  /*3670*/  MUFU.RSQ R13, R10 ;  /* 0x0000000a000d7308 */ /* 0x0000620000001400 */
[----:B------:R-:W-:-:S03]  /*3680*/  FMUL R20, R21, R0 ;  /* 0x0000000015147220 */ /* 0x000fc60000400000 */
[----:B------:R-:W-:-:S13]  /*3690*/  ISETP.GT.U32.AND P0, PT, R2, 0x727fffff, PT ;  /* 0x727fffff0200780c */ /* 0x000fda0003f04070 */
[----:B01----:R-:W-:Y:S05]  /*36a0*/  @!P0 BRA `(.L_x_31) ;  /* 0x0000000000108947 */ /* 0x003fea0003800000 */
[----:B------:R-:W-:Y:S01]  /*36b0*/  IMAD.MOV.U32 R0, RZ, RZ, R10 ;  /* 0x000000ffff007224 */ /* 0x000fe200078e000a */
[----:B------:R-:W-:-:S07]  /*36c0*/  MOV R10, 0x36e0 ;  /* 0x000036e0000a7802 */ /* 0x000fce0000000f00 */
[----:B------:R-:W-:Y:S05]  /*36d0*/  CALL.REL.NOINC `($__internal_0_$__cuda_sm20_sqrt_rn_f32_slowpath) ;  /* 0x0000001c009c7944 */ /* 0x000fea0003c00000 */
[----:B------:R-:W-:Y:S05]  /*36e0*/  BRA `(.L_x_32) ;  /* 0x0000000000107947 */ /* 0x000fea0003800000 */
.L_x_31:
[----:B------:R-:W-:Y:S01]  /*36f0*/  FMUL.FTZ R11, R10, R13 ;  /* 0x0000000d0a0b7220 */ /* 0x000fe20000410000 */
[----:B------:R-:W-:-:S03]  /*3700*/  FMUL.FTZ R2, R13, 0.5 ;  /* 0x3f0000000d027820 */ /* 0x000fc60000410000 */
[----:B------:R-:W-:-:S04]  /*3710*/  FFMA R0, -R11, R11, R10 ;  /* 0x0000000b0b007223 */ /* 0x000fc8000000010a */
[----:B------:R-:W-:-:S07]  /*3720*/  FFMA R11, R0, R2, R11 ;  /* 0x00000002000b7223 */ /* 0x000fce000000000b */
.L_x_32:
[----:B------:R-:W-:Y:S05]  /*3730*/  BSYNC.RECONVERGENT B1 ;  /* 0x0000000000017941 */ /* 0x000fea0003800200 */
.L_x_30:
[----:B------:R-:W0:Y:S02]  /*3740*/  LDCU UR4, c[0x0][0x3c0] ;  /* 0x00007800ff0477ac */ /* 0x000e240008000800 */
[----:B0-----:R-:W-:-:S09]  /*3750*/  UISETP.GE.AND UP0, UPT, UR4, 0x2, UPT ;  /* 0x000000020400788c */ /* 0x001fd2000bf06270 */
[----:B------:R-:W-:Y:S05]  /*3760*/  BRA.U !UP0, `(.L_x_1) ;  /* 0x0000001d08407547 */ /* 0x000fea000b800000 */
[----:B------:R-:W-:Y:S01]  /*3770*/  FADD R11, R20, R11 ;  /* 0x0000000b140b7221 */ /* 0x000fe20000000000 */
[----:B------:R-:W-:-:S03]  /*3780*/  IMAD.MOV.U32 R15, RZ, RZ, 0x1 ;  /* 0x00000001ff0f7424 */ /* 0x000fc600078e00ff */
[----:B------:R-:W-:-:S07]  /*3790*/  FMUL R14, R11, 0.5 ;  /* 0x3f0000000b0e7820 */ /* 0x000fce0000400000 */
.L_x_38:
[----:B------:R-:W-:Y:S01]  /*37a0*/  SHF.R.U32.HI R0, RZ, 0x2, R3 ;  /* 0x00000002ff007819 */ /* 0x000fe20000011603 */
[----:B------:R-:W-:Y:S01]  /*37b0*/  IMAD.MOV.U32 R25, RZ, RZ, R4 ;  /* 0x000000ffff197224 */ /* 0x000fe200078e0004 */
[----:B------:R-:W-:Y:S01]  /*37c0*/  BSSY.RECONVERGENT B1, `(.L_x_33) ;  /* 0x0000032000017945 */ /* 0x000fe20003800200 */
[----:B------:R-:W-:Y:S01]  /*37d0*/  IMAD.MOV.U32 R11, RZ, RZ, 0x3e055027 ;  /* 0x3e055027ff0b7424 */ /* 0x000fe200078e00ff */
[----:B------:R-:W-:Y:S02]  /*37e0*/  LOP3.LUT R0, R0, R3, RZ, 0x3c, !PT ;  /* 0x0000000300007212 */ /* 0x000fe400078e3cff */
[----:B------:R-:W-:-:S03]  /*37f0*/  SHF.L.U32 R3, R5, 0x4, RZ ;  /* 0x0000000405037819 */ /* 0x000fc600000006ff */
[----:B------:R-:W-:-:S05]  /*3800*/  IMAD.SHL.U32 R2, R0, 0x2, RZ ;  /* 0x0000000200027824 */ /* 0x000fca00078e00ff */
[----:B------:R-:W-:Y:S01]  /*3810*/  LOP3.LUT R2, R0, R2, R3, 0x96, !PT ;  /* 0x0000000200027212 */ /* 0x000fe200078e9603 */
[----:B------:R-:W-:-:S03]  /*3820*/  IMAD.MOV.U32 R3, RZ, RZ, 0x2f800000 ;  /* 0x2f800000ff037424 */ /* 0x000fc600078e00ff */
[----:B------:R-:W-:-:S04]  /*3830*/  LOP3.LUT R4, R2, R5, RZ, 0x3c, !PT ;  /* 0x0000000502047212 */ /* 0x000fc800078e3cff */
[----:B------:R-:W-:-:S04]  /*3840*/  IADD3 R0, PT, PT, R9, 0x587c5, R4 ;  /* 0x000587c509007810 */ /* 0x000fc80007ffe004 */
[----:B------:R-:W-:-:S05]  /*3850*/  I2FP.F32.U32 R0, R0 ;  /* 0x0000000000007245 */ /* 0x000fca0000201000 */
[----:B------:R-:W-:-:S05]  /*3860*/  FFMA R0, R0, R3, 1.1641532182693481445e-10 ;  /* 0x2f00000000007423 */ /* 0x000fca0000000003 */
[----:B------:R-:W-:-:S04]  /*3870*/  FSETP.GEU.AND P0, PT, R0, 1.175494350822287508e-38, PT ;  /* 0x008000000000780b */ /* 0x000fc80003f0e000 */
[----:B------:R-:W-:-:S09]  /*3880*/  FSEL R10, RZ, -23, P0 ;  /* 0xc1b80000ff0a7808 */ /* 0x000fd20000000000 */
[----:B------:R-:W-:-:S04]  /*3890*/  @!P0 FMUL R0, R0, 8388608 ;  /* 0x4b00000000008820 */ /* 0x000fc80000400000 */
[C---:B------:R-:W-:Y:S01]  /*38a0*/  VIADD R3, R0.reuse, 0xc0d55555 ;  /* 0xc0d5555500037836 */ /* 0x040fe20000000000 */
[----:B------:R-:W-:-:S04]  /*38b0*/  ISETP.GT.U32.AND P0, PT, R0, 0x7f7fffff, PT ;  /* 0x7f7fffff0000780c */ /* 0x000fc80003f04070 */
[----:B------:R-:W-:-:S04]  /*38c0*/  LOP3.LUT R3, R3, 0xff800000, RZ, 0xc0, !PT ;  /* 0xff80000003037812 */ /* 0x000fc800078ec0ff */
[-C--:B------:R-:W-:Y:S02]  /*38d0*/  IADD3 R2, PT, PT, R0, -R3.reuse, RZ ;  /* 0x8000000300027210 */ /* 0x080fe40007ffe0ff */
[----:B------:R-:W-:-:S03]  /*38e0*/  I2FP.F32.S32 R3, R3 ;  /* 0x0000000300037245 */ /* 0x000fc60000201400 */
[----:B------:R-:W-:Y:S02]  /*38f0*/  FADD R2, R2, -1 ;  /* 0xbf80000002027421 */ /* 0x000fe40000000000 */
[----:B------:R-:W-:Y:S02]  /*3900*/  FFMA R3, R3, 1.1920928955078125e-07, R10 ;  /* 0x3400000003037823 */ /* 0x000fe4000000000a */
[----:B------:R-:W-:-:S04]  /*3910*/  FFMA R11, R2, -R11, 0.14084610342979431152 ;  /* 0x3e1039f6020b7423 */ /* 0x000fc8000000080b */
[----:B------:R-:W-:-:S04]  /*3920*/  FFMA R11, R2, R11, -0.12148627638816833496 ;  /* 0xbdf8cdcc020b7423 */ /* 0x000fc8000000000b */
[----:B------:R-:W-:-:S04]  /*3930*/  FFMA R11, R2, R11, 0.13980610668659210205 ;  /* 0x3e0f2955020b7423 */ /* 0x000fc8000000000b */
[----:B------:R-:W-:-:S04]  /*3940*/  FFMA R11, R2, R11, -0.16684235632419586182 ;  /* 0xbe2ad8b9020b7423 */ /* 0x000fc8000000000b */
[----:B------:R-:W-:-:S04]  /*3950*/  FFMA R11, R2, R11, 0.20012299716472625732 ;  /* 0x3e4ced0b020b7423 */ /* 0x000fc8000000000b */
[----:B------:R-:W-:-:S04]  /*3960*/  FFMA R11, R2, R11, -0.24999669194221496582 ;  /* 0xbe7fff22020b7423 */ /* 0x000fc8000000000b */
[C---:B------:R-:W-:Y:S02]  /*3970*/  FFMA R13, R2.reuse, R11, 0.33333182334899902344 ;  /* 0x3eaaaa78020d7423 */ /* 0x040fe4000000000b */
[----:B------:R-:W0:Y:S02]  /*3980*/  MUFU.RCP R11, R14 ;  /* 0x0000000e000b7308 */ /* 0x000e240000001000 */
[----:B------:R-:W-:-:S04]  /*3990*/  FFMA R13, R2, R13, -0.5 ;  /* 0xbf000000020d7423 */ /* 0x000fc8000000000d */
[----:B------:R-:W-:-:S04]  /*39a0*/  FMUL R13, R2, R13 ;  /* 0x0000000d020d7220 */ /* 0x000fc80000400000 */
[----:B------:R-:W-:Y:S01]  /*39b0*/  FFMA R2, R2, R13, R2 ;  /* 0x0000000d02027223 */ /* 0x000fe20000000002 */
[----:B------:R-:W-:-:S03]  /*39c0*/  IMAD.MOV.U32 R13, RZ, RZ, 0x7f800000 ;  /* 0x7f800000ff0d7424 */ /* 0x000fc600078e00ff */
[----:B------:R-:W-:Y:S01]  /*39d0*/  FFMA R2, R3, 0.69314718246459960938, R2 ;  /* 0x3f31721803027823 */ /* 0x000fe20000000002 */
[C---:B------:R-:W-:Y:S01]  /*39e0*/  @P0 FFMA R2, R0.reuse, R13, +INF ;  /* 0x7f80000000020423 */ /* 0x040fe2000000000d */
[----:B------:R-:W-:Y:S01]  /*39f0*/  FSETP.NEU.AND P0, PT, R0, RZ, PT ;  /* 0x000000ff0000720b */ /* 0x000fe20003f0d000 */
[----:B0-----:R-:W-:Y:S01]  /*3a00*/  FFMA R10, -R14, R11, 1 ;  /* 0x3f8000000e0a7423 */ /* 0x001fe2000000010b */
[----:B------:R-:W-:Y:S02]  /*3a10*/  IMAD.MOV.U32 R3, RZ, RZ, R7 ;  /* 0x000000ffff037224 */ /* 0x000fe400078e0007 */
[----:B------:R-:W-:Y:S01]  /*3a20*/  FSEL R0, R2, -INF , P0 ;  /* 0xff80000002007808 */ /* 0x000fe20000000000 */
[----:B------:R-:W-:Y:S01]  /*3a30*/  FFMA R11, R11, R10, R11 ;  /* 0x0000000a0b0b7223 */ /* 0x000fe2000000000b */
[----:B------:R-:W-:-:S03]  /*3a40*/  IMAD.MOV.U32 R7, RZ, RZ, R5 ;  /* 0x000000ffff077224 */ /* 0x000fc600078e0005 */
[----:B------:R-:W-:-:S03]  /*3a50*/  FFMA R2, R0, R11, RZ ;  /* 0x0000000b00027223 */ /* 0x000fc600000000ff */
[----:B------:R-:W0:Y:S01]  /*3a60*/  FCHK P0, R0, R14 ;  /* 0x0000000e00007302 */ /* 0x000e220000000000 */
[----:B------:R-:W-:-:S04]  /*3a70*/  FFMA R10, -R14, R2, R0 ;  /* 0x000000020e0a7223 */ /* 0x000fc80000000100 */
[----:B------:R-:W-:Y:S01]  /*3a80*/  FFMA R5, R11, R10, R2 ;  /* 0x0000000a0b057223 */ /* 0x000fe20000000002 */
[----:B0-----:R-:W-:Y:S06]  /*3a90*/  @!P0 BRA `(.L_x_34) ;  /* 0x0000000000108947 */ /* 0x001fec0003800000 */
[----:B------:R-:W-:Y:S02]  /*3aa0*/  MOV R22, R14 ;  /* 0x0000000e00167202 */ /* 0x000fe40000000f00 */
[----:B------:R-:W-:-:S07]  /*3ab0*/  MOV R2, 0x3ad0 ;  /* 0x00003ad000027802 */ /* 0x000fce0000000f00 */
[----:B------:R-:W-:Y:S05]  /*3ac0*/  CALL.REL.NOINC `($__internal_1_$__cuda_sm3x_div_rn_noftz_f32_slowpath) ;  /* 0x0000001800f87944 */ /* 0x000fea0003c00000 */
[----:B------:R-:W-:-:S07]  /*3ad0*/  IMAD.MOV.U32 R5, RZ, RZ, R12 ;  /* 0x000000ffff057224 */ /* 0x000fce00078e000c */
.L_x_34:
[----:B------:R-:W-:Y:S05]  /*3ae0*/  BSYNC.RECONVERGENT B1 ;  /* 0x0000000000017941 */ /* 0x000fea0003800200 */
.L_x_33:
[----:B------:R-:W-:Y:S01]  /*3af0*/  FADD R5, R20, -R5 ;  /* 0x8000000514057221 */ /* 0x000fe20000000000 */
[----:B------:R-:W-:Y:S01]  /*3b00*/  BSSY.RECONVERGENT B1, `(.L_x_35) ;  /* 0x0000047000017945 */ /* 0x000fe20003800200 */
[----:B------:R-:W-:Y:S02]  /*3b10*/  IMAD.MOV.U32 R0, RZ, RZ, 0x3bbb989d ;  /* 0x3bbb989dff007424 */ /* 0x000fe400078e00ff */
[----:B------:R-:W-:Y:S01]  /*3b20*/  FADD R2, -R14, R5 ;  /* 0x000000050e027221 */ /* 0x000fe20000000100 */
[----:B------:R-:W-:-:S04]  /*3b30*/  IMAD.MOV.U32 R10, RZ, RZ, 0x3f800000 ;  /* 0x3f800000ff0a7424 */ /* 0x000fc800078e00ff */
[----:B------:R-:W-:-:S13]  /*3b40*/  FSETP.NEU.AND P0, PT, R2, 1, PT ;  /* 0x3f8000000200780b */ /* 0x000fda0003f0d000 */
        /* <DEDUP_REMOVED lines=12> */
[----:B------:R-:W-:-:S04]  /*3c10*/  LOP3.LUT R22, R10, 0xff800000, RZ, 0xc0, !PT ;  /* 0xff8000000a167812 */ /* 0x000fc800078ec0ff */
[-C--:B------:R-:W-:Y:S02]  /*3c20*/  IADD3 R11, PT, PT, R11, -R22.reuse, RZ ;  /* 0x800000160b0b7210 */ /* 0x080fe40007ffe0ff */
[----:B------:R-:W-:-:S03]  /*3c30*/  I2FP.F32.S32 R22, R22 ;  /* 0x0000001600167245 */ /* 0x000fc60000201400 */
[C---:B------:R-:W-:Y:S01]  /*3c40*/  FADD R10, R11.reuse, 1 ;  /* 0x3f8000000b0a7421 */ /* 0x040fe20000000000 */
[----:B------:R-:W-:Y:S01]  /*3c50*/  FADD R12, R11, -1 ;  /* 0xbf8000000b0c7421 */ /* 0x000fe20000000000 */
[----:B------:R-:W-:Y:S01]  /*3c60*/  FFMA R22, R22, 1.1920928955078125e-07, R13 ;  /* 0x3400000016167823 */ /* 0x000fe2000000000d */
[----:B------:R-:W-:Y:S02]  /*3c70*/  @!P0 FADD R2, R2, R2 ;  /* 0x0000000202028221 */ /* 0x000fe40000000000 */
[----:B------:R-:W-:Y:S01]  /*3c80*/  FADD R11, R12, R12 ;  /* 0x0000000c0c0b7221 */ /* 0x000fe20000000000 */
[----:B------:R-:W0:Y:S03]  /*3c90*/  MUFU.RCP R10, R10 ;  /* 0x0000000a000a7308 */ /* 0x000e260000001000 */
[----:B0-----:R-:W-:-:S04]  /*3ca0*/  FMUL R11, R10, R11 ;  /* 0x0000000b0a0b7220 */ /* 0x001fc80000400000 */
[----:B------:R-:W-:Y:S01]  /*3cb0*/  FADD R23, R12, -R11 ;  /* 0x8000000b0c177221 */ /* 0x000fe20000000000 */
[----:B------:R-:W-:-:S03]  /*3cc0*/  FMUL R13, R11, R11 ;  /* 0x0000000b0b0d7220 */ /* 0x000fc60000400000 */
[----:B------:R-:W-:Y:S01]  /*3cd0*/  FADD R23, R23, R23 ;  /* 0x0000001717177221 */ /* 0x000fe20000000000 */
[----:B------:R-:W-:-:S03]  /*3ce0*/  FFMA R24, R13, R24, 0.0032181653659790754318 ;  /* 0x3b52e7db0d187423 */ /* 0x000fc60000000018 */
[----:B------:R-:W-:Y:S01]  /*3cf0*/  FFMA R23, R12, -R11, R23 ;  /* 0x8000000b0c177223 */ /* 0x000fe20000000017 */
[----:B------:R-:W-:Y:S01]  /*3d00*/  FFMA R12, R11, 1.4426950216293334961, R22 ;  /* 0x3fb8aa3b0b0c7823 */ /* 0x000fe20000000016 */
[C---:B------:R-:W-:Y:S02]  /*3d10*/  FFMA R24, R13.reuse, R24, 0.018033718690276145935 ;  /* 0x3c93bb730d187423 */ /* 0x040fe40000000018 */
[----:B------:R-:W-:Y:S01]  /*3d20*/  FMUL R10, R10, R23 ;  /* 0x000000170a0a7220 */ /* 0x000fe20000400000 */
[----:B------:R-:W-:Y:S01]  /*3d30*/  FADD R22, R22, -R12 ;  /* 0x8000000c16167221 */ /* 0x000fe20000000000 */
[----:B------:R-:W-:-:S03]  /*3d40*/  FFMA R24, R13, R24, 0.12022458761930465698 ;  /* 0x3df6384f0d187423 */ /* 0x000fc60000000018 */
[----:B------:R-:W-:Y:S01]  /*3d50*/  FFMA R23, R11, 1.4426950216293334961, R22 ;  /* 0x3fb8aa3b0b177823 */ /* 0x000fe20000000016 */
[----:B------:R-:W-:-:S03]  /*3d60*/  FMUL R24, R13, R24 ;  /* 0x000000180d187220 */ /* 0x000fc60000400000 */
[----:B------:R-:W-:Y:S01]  /*3d70*/  FFMA R22, R10, 1.4426950216293334961, R23 ;  /* 0x3fb8aa3b0a167823 */ /* 0x000fe20000000017 */
[----:B------:R-:W-:-:S03]  /*3d80*/  FMUL R13, R24, 3 ;  /* 0x40400000180d7820 */ /* 0x000fc60000400000 */
[----:B------:R-:W-:-:S04]  /*3d90*/  FFMA R23, R11, 1.9251366722983220825e-08, R22 ;  /* 0x32a55e340b177823 */ /* 0x000fc80000000016 */
        /* <DEDUP_REMOVED lines=8> */
[----:B------:R-:W-:Y:S01]  /*3e20*/  IMAD.MOV.U32 R13, RZ, RZ, 0x391fcb8e ;  /* 0x391fcb8eff0d7424 */ /* 0x000fe200078e00ff */
[----:B------:R-:W-:Y:S02]  /*3e30*/  FSETP.GT.AND P2, PT, |R10|, 152, PT ;  /* 0x431800000a00780b */ /* 0x000fe40003f44200 */
[----:B------:R-:W-:Y:S02]  /*3e40*/  FFMA R23, R12, 2, R23 ;  /* 0x400000000c177823 */ /* 0x000fe40000000017 */
[----:B------:R-:W1:Y:S01]  /*3e50*/  F2I.NTZ R22, R10 ;  /* 0x0000000a00167305 */ /* 0x000e620000203100 */
[----:B0-----:R-:W-:Y:S01]  /*3e60*/  FADD R12, R10, -R11 ;  /* 0x8000000b0a0c7221 */ /* 0x001fe20000000000 */
[----:B------:R-:W-:-:S03]  /*3e70*/  FSETP.GT.AND P1, PT, R11, RZ, PT ;  /* 0x000000ff0b00720b */ /* 0x000fc60003f24000 */
[----:B------:R-:W-:Y:S01]  /*3e80*/  FADD R12, R12, R23 ;  /* 0x000000170c0c7221 */ /* 0x000fe20000000000 */
[----:B------:R-:W-:Y:S02]  /*3e90*/  SEL R11, RZ, 0x83000000, P1 ;  /* 0x83000000ff0b7807 */ /* 0x000fe40000800000 */
[----:B------:R-:W-:Y:S01]  /*3ea0*/  FSETP.GEU.AND P1, PT, R10, RZ, PT ;  /* 0x000000ff0a00720b */ /* 0x000fe20003f2e000 */
[----:B------:R-:W-:Y:S02]  /*3eb0*/  FFMA R13, R12, R13, 0.0013391353422775864601 ;  /* 0x3aaf85ed0c0d7423 */ /* 0x000fe4000000000d */
[----:B-1----:R-:W-:Y:S01]  /*3ec0*/  IMAD R22, R22, 0x800000, -R11 ;  /* 0x0080000016167824 */ /* 0x002fe200078e0a0b */
[----:B------:R-:W-:Y:S01]  /*3ed0*/  FSEL R10, RZ, +INF , !P1 ;  /* 0x7f800000ff0a7808 */ /* 0x000fe20004800000 */
[----:B------:R-:W-:-:S04]  /*3ee0*/  FFMA R13, R12, R13, 0.0096188392490148544312 ;  /* 0x3c1d98560c0d7423 */ /* 0x000fc8000000000d */
[----:B------:R-:W-:-:S04]  /*3ef0*/  FFMA R13, R12, R13, 0.055503588169813156128 ;  /* 0x3d6357bb0c0d7423 */ /* 0x000fc8000000000d */
[----:B------:R-:W-:-:S04]  /*3f00*/  FFMA R13, R12, R13, 0.24022644758224487305 ;  /* 0x3e75fdec0c0d7423 */ /* 0x000fc8000000000d */
[----:B------:R-:W-:Y:S01]  /*3f10*/  FFMA R23, R12, R13, 0.69314718246459960938 ;  /* 0x3f3172180c177423 */ /* 0x000fe2000000000d */
[----:B------:R-:W-:-:S03]  /*3f20*/  VIADD R13, R11, 0x7f000000 ;  /* 0x7f0000000b0d7836 */ /* 0x000fc60000000000 */
[----:B------:R-:W-:-:S04]  /*3f30*/  FFMA R12, R12, R23, 1 ;  /* 0x3f8000000c0c7423 */ /* 0x000fc80000000017 */
[----:B------:R-:W-:-:S04]  /*3f40*/  FMUL R13, R13, R12 ;  /* 0x0000000c0d0d7220 */ /* 0x000fc80000400000 */
[----:B------:R-:W-:Y:S01]  /*3f50*/  @!P2 FMUL R10, R22, R13 ;  /* 0x0000000d160aa220 */ /* 0x000fe20000400000 */
[----:B------:R-:W-:-:S07]  /*3f60*/  @!P0 LOP3.LUT R10, R2, 0x7fffffff, RZ, 0xc0, !PT ;  /* 0x7fffffff020a8812 */ /* 0x000fce00078ec0ff */
.L_x_36:
[----:B------:R-:W-:Y:S05]  /*3f70*/  BSYNC.RECONVERGENT B1 ;  /* 0x0000000000017941 */ /* 0x000fea0003800200 */
.L_x_35:
[----:B------:R-:W-:Y:S02]  /*3f80*/  HFMA2 R13, -RZ, RZ, 3.7421875, 0 ;  /* 0x437c0000ff0d7431 */ /* 0x000fe400000001ff */
[----:B------:R-:W-:Y:S01]  /*3f90*/  FMUL R11, R10, -0.5 ;  /* 0xbf0000000a0b7820 */ /* 0x000fe20000400000 */
[----:B------:R-:W-:Y:S01]  /*3fa0*/  VIADD R9, R9, 0xb0f8a ;  /* 0x000b0f8a09097836 */ /* 0x000fe20000000000 */
[----:B------:R-:W-:Y:S02]  /*3fb0*/  MOV R23, 0x2f800000 ;  /* 0x2f80000000177802 */ /* 0x000fe40000000f00 */
[----:B------:R-:W-:-:S04]  /*3fc0*/  FFMA.SAT R0, R11, R0, 0.5 ;  /* 0x3f0000000b007423 */ /* 0x000fc80000002000 */
[----:B------:R-:W-:Y:S01]  /*3fd0*/  FFMA.RM R0, R0, R13, 12582913 ;  /* 0x4b40000100007423 */ /* 0x000fe2000000400d */
[----:B------:R-:W-:-:S03]  /*3fe0*/  SHF.R.U32.HI R13, RZ, 0x2, R6 ;  /* 0x00000002ff0d7819 */ /* 0x000fc60000011606 */
[----:B------:R-:W-:Y:S01]  /*3ff0*/  FADD R2, R0, -12583039 ;  /* 0xcb40007f00027421 */ /* 0x000fe20000000000 */
[----:B------:R-:W-:Y:S01]  /*4000*/  LOP3.LUT R13, R13, R6, RZ, 0x3c, !PT ;  /* 0x000000060d0d7212 */ /* 0x000fe200078e3cff */
[----:B------:R-:W-:Y:S02]  /*4010*/  IMAD.SHL.U32 R6, R4, 0x10, RZ ;  /* 0x0000001004067824 */ /* 0x000fe400078e00ff */
[----:B------:R-:W-:Y:S01]  /*4020*/  FFMA R2, R11, 1.4426950216293334961, -R2 ;  /* 0x3fb8aa3b0b027823 */ /* 0x000fe20000000802 */
[----:B------:R-:W-:Y:S02]  /*4030*/  IMAD.SHL.U32 R0, R0, 0x800000, RZ ;  /* 0x0080000000007824 */ /* 0x000fe400078e00ff */
[----:B------:R-:W-:Y:S02]  /*4040*/  IMAD.SHL.U32 R10, R13, 0x2, RZ ;  /* 0x000000020d0a7824 */ /* 0x000fe400078e00ff */
[----:B------:R-:W-:-:S03]  /*4050*/  FFMA R2, R11, 1.925963033500011079e-08, R2 ;  /* 0x32a570600b027823 */ /* 0x000fc60000000002 */
[----:B------:R-:W-:Y:S01]  /*4060*/  LOP3.LUT R13, R13, R10, R6, 0x96, !PT ;  /* 0x0000000a0d0d7212 */ /* 0x000fe200078e9606 */
[----:B------:R-:W0:Y:S03]  /*4070*/  MUFU.EX2 R11, R2 ;  /* 0x00000002000b7308 */ /* 0x000e260000000800 */
[----:B------:R-:W-:-:S05]  /*4080*/  LOP3.LUT R13, R13, R4, RZ, 0x3c, !PT ;  /* 0x000000040d0d7212 */ /* 0x000fca00078e3cff */
[----:B------:R-:W-:-:S05]  /*4090*/  IMAD.IADD R6, R13, 0x1, R9 ;  /* 0x000000010d067824 */ /* 0x000fca00078e0209 */
[----:B------:R-:W-:Y:S01]  /*40a0*/  I2FP.F32.U32 R6, R6 ;  /* 0x0000000600067245 */ /* 0x000fe20000201000 */
[----:B0-----:R-:W-:-:S04]  /*40b0*/  FMUL R0, R0, R11 ;  /* 0x0000000b00007220 */ /* 0x001fc80000400000 */
[----:B------:R-:W-:-:S05]  /*40c0*/  FFMA R23, R6, R23, 1.1641532182693481445e-10 ;  /* 0x2f00000006177423 */ /* 0x000fca0000000017 */
[----:B------:R-:W-:-:S13]  /*40d0*/  FSETP.GTU.AND P0, PT, R23, R0, PT ;  /* 0x000000001700720b */ /* 0x000fda0003f0c000 */
[----:B------:R-:W-:Y:S05]  /*40e0*/  @!P0 BRA `(.L_x_37) ;  /* 0x00000000001c8947 */ /* 0x000fea0003800000 */
[----:B------:R-:W0:Y:S01]  /*40f0*/  LDCU UR4, c[0x0][0x3c0] ;  /* 0x00007800ff0477ac */ /* 0x000e220008000800 */
[----:B------:R-:W-:-:S05]  /*4100*/  VIADD R15, R15, 0x1 ;  /* 0x000000010f0f7836 */ /* 0x000fca0000000000 */
[----:B0-----:R-:W-:-:S13]  /*4110*/  ISETP.NE.AND P0, PT, R15, UR4, PT ;  /* 0x000000040f007c0c */ /* 0x001fda000bf05270 */
[----:B------:R-:W-:Y:S05]  /*4120*/  @!P0 BRA `(.L_x_1) ;  /* 0x0000001000d08947 */ /* 0x000fea0003800000 */
[----:B------:R-:W-:Y:S02]  /*4130*/  IMAD.MOV.U32 R5, RZ, RZ, R13 ;  /* 0x000000ffff057224 */ /* 0x000fe400078e000d */
[----:B------:R-:W-:Y:S01]  /*4140*/  IMAD.MOV.U32 R6, RZ, RZ, R25 ;  /* 0x000000ffff067224 */ /* 0x000fe200078e0019 */
[----:B------:R-:W-:Y:S06]  /*4150*/  BRA `(.L_x_38) ;  /* 0xfffffff400907947 */ /* 0x000fec000383ffff */
.L_x_37:
[----:B------:R-:W0:Y:S02]  /*4160*/  LDC.64 R2, c[0x0][0x380] ;  /* 0x0000e000ff027b82 */ /* 0x000e240000000a00 */
[----:B0-----:R-:W-:-:S05]  /*4170*/  IMAD.WIDE R2, R8, 0x4, R2 ;  /* 0x0000000408027825 */ /* 0x001fca00078e0202 */
[----:B------:R-:W-:Y:S04]  /*4180*/  STG.E desc[UR8][R2.64], R5 ;  /* 0x0000000502007986 */ /* 0x000fe8000c101908 */
[----:B------:R-:W2:Y:S04]  /*4190*/  LDG.E R16, desc[UR8][R16.64] ;  /* 0x0000000810107981 */ /* 0x000ea8000c1e1900 */
[----:B------:R-:W3:Y:S01]  /*41a0*/  LDG.E R18, desc[UR8][R18.64] ;  /* 0x0000000812127981 */ /* 0x000ee2000c1e1900 */
[----:B--2---:R-:W-:-:S04]  /*41b0*/  FMUL R21, R21, R16 ;  /* 0x0000001015157220 */ /* 0x004fc80000400000 */
[----:B---3--:R-:W-:-:S05]  /*41c0*/  FFMA R21, R5, R21, R18 ;  /* 0x0000001505157223 */ /* 0x008fca0000000012 */
[----:B------:R-:W-:Y:S01]  /*41d0*/  STG.E desc[UR8][R2.64], R21 ;  /* 0x0000001502007986 */ /* 0x000fe2000c101908 */
[----:B------:R-:W-:Y:S05]  /*41e0*/  EXIT ;  /* 0x000000000000794d */ /* 0x000fea0003800000 */
.L_x_27:
        /* <DEDUP_REMOVED lines=12> */
[----:B------:R-:W-:Y:S02]  /*42b0*/  MOV R22, R20 ;  /* 0x0000001400167202 */ /* 0x000fe40000000f00 */
[----:B------:R-:W-:-:S07]  /*42c0*/  MOV R2, 0x42e0 ;  /* 0x000042e000027802 */ /* 0x000fce0000000f00 */
[----:B------:R-:W-:Y:S05]  /*42d0*/  CALL.REL.NOINC `($__internal_1_$__cuda_sm3x_div_rn_noftz_f32_slowpath) ;  /* 0x0000001000f47944 */ /* 0x000fea0003c00000 */
[----:B------:R-:W-:-:S07]  /*42e0*/  IMAD.MOV.U32 R14, RZ, RZ, R12 ;  /* 0x000000ffff0e7224 */ /* 0x000fce00078e000c */
.L_x_40:
[----:B------:R-:W-:Y:S05]  /*42f0*/  BSYNC.RECONVERGENT B1 ;  /* 0x0000000000017941 */ /* 0x000fea0003800200 */
.L_x_39:
[----:B------:R-:W0:Y:S01]  /*4300*/  MUFU.RCP R11, R20 ;  /* 0x00000014000b7308 */ /* 0x000e220000001000 */
[----:B------:R-:W-:Y:S01]  /*4310*/  FADD R15, R21, -R15 ;  /* 0x8000000f150f7221 */ /* 0x000fe20000000000 */
[----:B------:R-:W-:Y:S06]  /*4320*/  BSSY.RECONVERGENT B1, `(.L_x_41) ;  /* 0x000000d000017945 */ /* 0x000fec0003800200 */
[----:B------:R-:W1:Y:S01]  /*4330*/  FCHK P0, R15, R20 ;  /* 0x000000140f007302 */ /* 0x000e620000000000 */
[----:B0-----:R-:W-:-:S04]  /*4340*/  FFMA R0, -R20, R11, 1 ;  /* 0x3f80000014007423 */ /* 0x001fc8000000010b */
[----:B------:R-:W-:-:S04]  /*4350*/  FFMA R0, R11, R0, R11 ;  /* 0x000000000b007223 */ /* 0x000fc8000000000b */
[----:B------:R-:W-:-:S04]  /*4360*/  FFMA R11, R0, R15, RZ ;  /* 0x0000000f000b7223 */ /* 0x000fc800000000ff */
[----:B------:R-:W-:-:S04]  /*4370*/  FFMA R2, -R20, R11, R15 ;  /* 0x0000000b14027223 */ /* 0x000fc8000000010f */
[----:B------:R-:W-:Y:S01]  /*4380*/  FFMA R11, R0, R2, R11 ;  /* 0x00000002000b7223 */ /* 0x000fe2000000000b */
[----:B-1----:R-:W-:Y:S06]  /*4390*/  @!P0 BRA `(.L_x_42) ;  /* 0x0000000000148947 */ /* 0x002fec0003800000 */
[----:B------:R-:W-:Y:S01]  /*43a0*/  IMAD.MOV.U32 R0, RZ, RZ, R15 ;  /* 0x000000ffff007224 */ /* 0x000fe200078e000f */
[----:B------:R-:W-:Y:S01]  /*43b0*/  MOV R2, 0x43e0 ;  /* 0x000043e000027802 */ /* 0x000fe20000000f00 */
[----:B------:R-:W-:-:S07]  /*43c0*/  IMAD.MOV.U32 R22, RZ, RZ, R20 ;  /* 0x000000ffff167224 */ /* 0x000fce00078e0014 */
[----:B------:R-:W-:Y:S05]  /*43d0*/  CALL.REL.NOINC `($__internal_1_$__cuda_sm3x_div_rn_noftz_f32_slowpath) ;  /* 0x0000001000b47944 */ /* 0x000fea0003c00000 */
[----:B------:R-:W-:-:S07]  /*43e0*/  IMAD.MOV.U32 R11, RZ, RZ, R12 ;  /* 0x000000ffff0b7224 */ /* 0x000fce00078e000c */
.L_x_42:
[----:B------:R-:W-:Y:S05]  /*43f0*/  BSYNC.RECONVERGENT B1 ;  /* 0x0000000000017941 */ /* 0x000fea0003800200 */
.L_x_41:
[----:B------:R-:W-:Y:S01]  /*4400*/  FSETP.GEU.AND P0, PT, R11, RZ, PT ;  /* 0x000000ff0b00720b */ /* 0x000fe20003f0e000 */
[----:B------:R-:W-:-:S12]  /*4410*/  BSSY.RECONVERGENT B1, `(.L_x_43) ;  /* 0x000008d000017945 */ /* 0x000fd80003800200 */
[----:B------:R-:W-:Y:S05]  /*4420*/  @P0 BRA `(.L_x_44) ;  /* 0x0000000400140947 */ /* 0x000fea0003800000 */
[----:B------:R-:W-:Y:S01]  /*4430*/  FSETP.NEU.AND P0, PT, R11, 1, PT ;  /* 0x3f8000000b00780b */ /* 0x000fe20003f0d000 */
[----:B------:R-:W-:-:S12]  /*4440*/  HFMA2 R0, -RZ, RZ, 1.875, 0 ;  /* 0x3f800000ff007431 */ /* 0x000fd800000001ff */
[----:B------:R-:W-:Y:S05]  /*4450*/  @!P0 BRA `(.L_x_45) ;  /* 0x0000000800208947 */ /* 0x000fea0003800000 */
[----:B------:R-:W-:-:S13]  /*4460*/  FSETP.NAN.AND P0, PT, |R11|, |R11|, PT ;  /* 0x4000000b0b00720b */ /* 0x000fda0003f08200 */
[----:B------:R-:W-:Y:S01]  /*4470*/  @P0 FADD R0, R11, 2 ;  /* 0x400000000b000421 */ /* 0x000fe20000000000 */
[----:B------:R-:W-:Y:S06]  /*4480*/  @P0 BRA `(.L_x_45) ;  /* 0x0000000800140947 */ /* 0x000fec0003800000 */
[C---:B------:R-:W-:Y:S01]  /*4490*/  FMUL R0, |R11|.reuse, 16777216 ;  /* 0x4b8000000b007820 */ /* 0x040fe20000400200 */
[C---:B------:R-:W-:Y:S02]  /*44a0*/  FSETP.GEU.AND P0, PT, |R11|.reuse, 1.175494350822287508e-38, PT ;  /* 0x008000000b00780b */ /* 0x040fe40003f0e200 */
[----:B------:R-:W-:Y:S02]  /*44b0*/  FSETP.NEU.AND P2, PT, |R11|, +INF , PT ;  /* 0x7f8000000b00780b */ /* 0x000fe40003f4d200 */
[----:B------:R-:W-:-:S05]  /*44c0*/  FSEL R0, R0, |R11|, !P0 ;  /* 0x4000000b00007208 */ /* 0x000fca0004000000 */
[----:B------:R-:W-:-:S05]  /*44d0*/  VIADD R2, R0, 0xc0cafb0d ;  /* 0xc0cafb0d00027836 */ /* 0x000fca0000000000 */
[----:B------:R-:W-:Y:S02]  /*44e0*/  LOP3.LUT R13, R2, 0xff800000, RZ, 0xc0, !PT ;  /* 0xff800000020d7812 */ /* 0x000fe400078ec0ff */
[----:B------:R-:W-:-:S03]  /*44f0*/  FSEL R2, RZ, -24, P0 ;  /* 0xc1c00000ff027808 */ /* 0x000fc60000000000 */
[----:B------:R-:W-:Y:S01]  /*4500*/  IMAD.IADD R0, R0, 0x1, -R13 ;  /* 0x0000000100007824 */ /* 0x000fe200078e0a0d */
[----:B------:R-:W-:-:S03]  /*4510*/  I2FP.F32.S32 R13, R13 ;  /* 0x0000000d000d7245 */ /* 0x000fc60000201400 */
[C---:B------:R-:W-:Y:S01]  /*4520*/  FADD R10, R0.reuse, 1 ;  /* 0x3f800000000a7421 */ /* 0x040fe20000000000 */
[----:B------:R-:W-:Y:S01]  /*4530*/  FADD R15, R0, -1 ;  /* 0xbf800000000f7421 */ /* 0x000fe20000000000 */
[----:B------:R-:W-:-:S03]  /*4540*/  FFMA R13, R13, 1.1920928955078125e-07, R2 ;  /* 0x340000000d0d7823 */ /* 0x000fc60000000002 */
[----:B------:R-:W-:Y:S01]  /*4550*/  FADD R21, R15, R15 ;  /* 0x0000000f0f157221 */ /* 0x000fe20000000000 */
[----:B------:R-:W0:Y:S03]  /*4560*/  MUFU.RCP R10, R10 ;  /* 0x0000000a000a7308 */ /* 0x000e260000001000 */
[----:B0-----:R-:W-:Y:S01]  /*4570*/  FMUL R0, R10, R21 ;  /* 0x000000150a007220 */ /* 0x001fe20000400000 */
[----:B------:R-:W-:-:S03]  /*4580*/  IMAD.MOV.U32 R21, RZ, RZ, 0x3a2c32e4 ;  /* 0x3a2c32e4ff157424 */ /* 0x000fc600078e00ff */
        /* <DEDUP_REMOVED lines=8> */
[----:B------:R-:W-:-:S02]  /*4610*/  FFMA R20, R0, 1.4426950216293334961, R13 ;  /* 0x3fb8aa3b00147823 */ /* 0x000fc4000000000d */
        /* <DEDUP_REMOVED lines=16> */
[----:B------:R-:W-:Y:S01]  /*4720*/  FFMA R13, R2, 2, R13 ;  /* 0x40000000020d7823 */ /* 0x000fe2000000000d */
[----:B0-----:R-:W-:Y:S01]  /*4730*/  FADD R2, R0, -R15 ;  /* 0x8000000f00027221 */ /* 0x001fe20000000000 */
[----:B------:R-:W-:-:S03]  /*4740*/  FSETP.GT.AND P0, PT, R15, RZ, PT ;  /* 0x000000ff0f00720b */ /* 0x000fc60003f04000 */
[----:B------:R-:W-:Y:S01]  /*4750*/  FADD R2, R2, R13 ;  /* 0x0000000d02027221 */ /* 0x000fe20000000000 */
[----:B------:R-:W-:Y:S02]  /*4760*/  SEL R10, RZ, 0x83000000, P0 ;  /* 0x83000000ff0a7807 */ /* 0x000fe40000000000 */
[----:B------:R-:W-:Y:S01]  /*4770*/  FSETP.GEU.AND P0, PT, R0, RZ, PT ;  /* 0x000000ff0000720b */ /* 0x000fe20003f0e000 */
[----:B------:R-:W-:Y:S01]  /*4780*/  FFMA R13, R2, R21, 0.0013391353422775864601 ;  /* 0x3aaf85ed020d7423 */ /* 0x000fe20000000015 */
[----:B------:R-:W-:-:S03]  /*4790*/  IADD3 R12, PT, PT, R10, 0x7f000000, RZ ;  /* 0x7f0000000a0c7810 */ /* 0x000fc60007ffe0ff */
[C---:B------:R-:W-:Y:S02]  /*47a0*/  FFMA R21, R2.reuse, R13, 0.0096188392490148544312 ;  /* 0x3c1d985602157423 */ /* 0x040fe4000000000d */
[----:B------:R0:W1:Y:S02]  /*47b0*/  F2I.NTZ R13, R0 ;  /* 0x00000000000d7305 */ /* 0x0000640000203100 */
[----:B------:R-:W-:-:S04]  /*47c0*/  FFMA R21, R2, R21, 0.055503588169813156128 ;  /* 0x3d6357bb02157423 */ /* 0x000fc80000000015 */
[----:B------:R-:W-:Y:S01]  /*47d0*/  FFMA R21, R2, R21, 0.24022644758224487305 ;  /* 0x3e75fdec02157423 */ /* 0x000fe20000000015 */
[----:B0-----:R-:W-:-:S03]  /*47e0*/  FSEL R0, RZ, +INF , !P0 ;  /* 0x7f800000ff007808 */ /* 0x001fc60004000000 */
[----:B------:R-:W-:-:S04]  /*47f0*/  FFMA R21, R2, R21, 0.69314718246459960938 ;  /* 0x3f31721802157423 */ /* 0x000fc80000000015 */
[----:B------:R-:W-:Y:S01]  /*4800*/  FFMA R21, R2, R21, 1 ;  /* 0x3f80000002157423 */ /* 0x000fe20000000015 */
[----:B-1----:R-:W-:-:S03]  /*4810*/  IMAD R13, R13, 0x800000, -R10 ;  /* 0x008000000d0d7824 */ /* 0x002fc600078e0a0a */
[----:B------:R-:W-:-:S04]  /*4820*/  FMUL R12, R12, R21 ;  /* 0x000000150c0c7220 */ /* 0x000fc80000400000 */
[----:B------:R-:W-:Y:S01]  /*4830*/  @!P1 FMUL R0, R13, R12 ;  /* 0x0000000c0d009220 */ /* 0x000fe20000400000 */
[----:B------:R-:W-:Y:S06]  /*4840*/  @P2 BRA `(.L_x_45) ;  /* 0x0000000400242947 */ /* 0x000fec0003800000 */
[----:B------:R-:W-:-:S05]  /*4850*/  FADD R0, R11, R11 ;  /* 0x0000000b0b007221 */ /* 0x000fca0000000000 */
[----:B------:R-:W-:Y:S01]  /*4860*/  LOP3.LUT R0, R0, 0x7fffffff, RZ, 0xc0, !PT ;  /* 0x7fffffff00007812 */ /* 0x000fe200078ec0ff */
[----:B------:R-:W-:Y:S06]  /*4870*/  BRA `(.L_x_45) ;  /* 0x0000000400187947 */ /* 0x000fec0003800000 */
.L_x_44:
[----:B------:R-:W-:Y:S01]  /*4880*/  FSETP.GT.AND P0, PT, R14, RZ, PT ;  /* 0x000000ff0e00720b */ /* 0x000fe20003f04000 */
[----:B------:R-:W-:-:S12]  /*4890*/  IMAD.MOV.U32 R0, RZ, RZ, RZ ;  /* 0x000000ffff007224 */ /* 0x000fd800078e00ff */
[----:B------:R-:W-:Y:S05]  /*48a0*/  @!P0 BRA `(.L_x_45) ;  /* 0x00000004000c8947 */ /* 0x000fea0003800000 */
[----:B------:R-:W-:Y:S01]  /*48b0*/  FSETP.NEU.AND P0, PT, R14, 1, PT ;  /* 0x3f8000000e00780b */ /* 0x000fe20003f0d000 */
[----:B------:R-:W-:-:S12]  /*48c0*/  IMAD.MOV.U32 R0, RZ, RZ, 0x3f800000 ;  /* 0x3f800000ff007424 */ /* 0x000fd800078e00ff */
        /* <DEDUP_REMOVED lines=9> */
[----:B------:R-:W-:-:S04]  /*4960*/  LOP3.LUT R0, R0, 0xff800000, RZ, 0xc0, !PT ;  /* 0xff80000000007812 */ /* 0x000fc800078ec0ff */
[-C--:B------:R-:W-:Y:S02]  /*4970*/  IADD3 R13, PT, PT, R13, -R0.reuse, RZ ;  /* 0x800000000d0d7210 */ /* 0x080fe40007ffe0ff */
[----:B------:R-:W-:-:S03]  /*4980*/  I2FP.F32.S32 R2, R0 ;  /* 0x0000000000027245 */ /* 0x000fc60000201400 */
[C---:B------:R-:W-:Y:S01]  /*4990*/  FADD R10, R13.reuse, 1 ;  /* 0x3f8000000d0a7421 */ /* 0x040fe20000000000 */
[----:B------:R-:W-:Y:S01]  /*49a0*/  FADD R15, R13, -1 ;  /* 0xbf8000000d0f7421 */ /* 0x000fe20000000000 */
[----:B------:R-:W-:-:S03]  /*49b0*/  FSEL R13, RZ, -24, P0 ;  /* 0xc1c00000ff0d7808 */ /* 0x000fc60000000000 */
[----:B------:R-:W-:Y:S01]  /*49c0*/  FADD R21, R15, R15 ;  /* 0x0000000f0f157221 */ /* 0x000fe20000000000 */
[----:B------:R-:W0:Y:S01]  /*49d0*/  MUFU.RCP R10, R10 ;  /* 0x0000000a000a7308 */ /* 0x000e220000001000 */
[----:B------:R-:W-:Y:S02]  /*49e0*/  FFMA R13, R2, 1.1920928955078125e-07, R13 ;  /* 0x34000000020d7823 */ /* 0x000fe4000000000d */
        /* <DEDUP_REMOVED lines=33> */
[----:B------:R-:W-:Y:S02]  /*4c00*/  FFMA R13, R2, R21, 0.0013391353422775864601 ;  /* 0x3aaf85ed020d7423 */ /* 0x000fe40000000015 */
[----:B------:R-:W-:Y:S02]  /*4c10*/  VIADD R12, R10, 0x7f000000 ;  /* 0x7f0000000a0c7836 */ /* 0x000fe40000000000 */
[C---:B------:R-:W-:Y:S02]  /*4c20*/  FFMA R21, R2.reuse, R13, 0.0096188392490148544312 ;  /* 0x3c1d985602157423 */ /* 0x040fe4000000000d */
[----:B------:R0:W1:Y:S02]  /*4c30*/  F2I.NTZ R13, R0 ;  /* 0x00000000000d7305 */ /* 0x0000640000203100 */
[----:B------:R-:W-:-:S04]  /*4c40*/  FFMA R21, R2, R21, 0.055503588169813156128 ;  /* 0x3d6357bb02157423 */ /* 0x000fc80000000015 */
[----:B------:R-:W-:Y:S01]  /*4c50*/  FFMA R21, R2, R21, 0.24022644758224487305 ;  /* 0x3e75fdec02157423 */ /* 0x000fe20000000015 */
[----:B0-----:R-:W-:-:S03]  /*4c60*/  FSEL R0, RZ, +INF , !P0 ;  /* 0x7f800000ff007808 */ /* 0x001fc60004000000 */
[----:B------:R-:W-:-:S04]  /*4c70*/  FFMA R21, R2, R21, 0.69314718246459960938 ;  /* 0x3f31721802157423 */ /* 0x000fc80000000015 */
[----:B------:R-:W-:Y:S01]  /*4c80*/  FFMA R21, R2, R21, 1 ;  /* 0x3f80000002157423 */ /* 0x000fe20000000015 */
[----:B-1----:R-:W-:Y:S02]  /*4c90*/  IMAD R13, R13, 0x800000, -R10 ;  /* 0x008000000d0d7824 */ /* 0x002fe400078e0a0a */
[----:B------:R-:W-:Y:S01]  /*4ca0*/  @!P2 FADD R2, R14, R14 ;  /* 0x0000000e0e02a221 */ /* 0x000fe20000000000 */
[----:B------:R-:W-:-:S04]  /*4cb0*/  FMUL R12, R12, R21 ;  /* 0x000000150c0c7220 */ /* 0x000fc80000400000 */
[----:B------:R-:W-:Y:S01]  /*4cc0*/  @!P1 FMUL R0, R13, R12 ;  /* 0x0000000c0d009220 */ /* 0x000fe20000400000 */
[----:B------:R-:W-:-:S07]  /*4cd0*/  @!P2 LOP3.LUT R0, R2, 0x7fffffff, RZ, 0xc0, !PT ;  /* 0x7fffffff0200a812 */ /* 0x000fce00078ec0ff */
.L_x_45:
[----:B------:R-:W-:Y:S05]  /*4ce0*/  BSYNC.RECONVERGENT B1 ;  /* 0x0000000000017941 */ /* 0x000fea0003800200 */
.L_x_43:
[----:B------:R-:W0:Y:S02]  /*4cf0*/  LDCU UR4, c[0x0][0x3c0] ;  /* 0x00007800ff0477ac */ /* 0x000e240008000800 */
[----:B0-----:R-:W-:-:S09]  /*4d00*/  UISETP.GE.AND UP0, UPT, UR4, 0x2, UPT ;  /* 0x000000020400788c */ /* 0x001fd2000bf06270 */
[----:B------:R-:W-:Y:S05]  /*4d10*/  BRA.U !UP0, `(.L_x_1) ;  /* 0x0000000508d47547 */ /* 0x000fea000b800000 */
[----:B------:R-:W-:Y:S01]  /*4d20*/  FADD R11, R11, -R14 ;  /* 0x8000000e0b0b7221 */ /* 0x000fe20000000000 */
[----:B------:R-:W-:-:S07]  /*4d30*/  MOV R21, 0x1 ;  /* 0x0000000100157802 */ /* 0x000fce0000000f00 */
.L_x_49:
[----:B------:R-:W-:Y:S01]  /*4d40*/  SHF.R.U32.HI R2, RZ, 0x2, R3 ;  /* 0x00000002ff027819 */ /* 0x000fe20000011603 */
[----:B------:R-:W-:Y:S03]  /*4d50*/  BSSY.RECONVERGENT B1, `(.L_x_46) ;  /* 0x0000050000017945 */ /* 0x000fe60003800200 */
[----:B------:R-:W-:Y:S01]  /*4d60*/  LOP3.LUT R2, R2, R3, RZ, 0x3c, !PT ;  /* 0x0000000302027212 */ /* 0x000fe200078e3cff */
[----:B------:R-:W-:-:S04]  /*4d70*/  IMAD.SHL.U32 R3, R5, 0x10, RZ ;  /* 0x0000001005037824 */ /* 0x000fc800078e00ff */
[----:B------:R-:W-:-:S05]  /*4d80*/  IMAD.SHL.U32 R10, R2, 0x2, RZ ;  /* 0x00000002020a7824 */ /* 0x000fca00078e00ff */
[----:B------:R-:W-:Y:S01]  /*4d90*/  LOP3.LUT R10, R2, R10, R3, 0x96, !PT ;  /* 0x0000000a020a7212 */ /* 0x000fe200078e9603 */
[----:B------:R-:W-:-:S03]  /*4da0*/  IMAD.MOV.U32 R3, RZ, RZ, R4 ;  /* 0x000000ffff037224 */ /* 0x000fc600078e0004 */
[----:B------:R-:W-:Y:S01]  /*4db0*/  LOP3.LUT R4, R10, R5, RZ, 0x3c, !PT ;  /* 0x000000050a047212 */ /* 0x000fe200078e3cff */
[----:B------:R-:W-:-:S03]  /*4dc0*/  IMAD.MOV.U32 R10, RZ, RZ, 0x2f800000 ;  /* 0x2f800000ff0a7424 */ /* 0x000fc600078e00ff */
[----:B------:R-:W-:-:S04]  /*4dd0*/  IADD3 R2, PT, PT, R9, 0x587c5, R4 ;  /* 0x000587c509027810 */ /* 0x000fc80007ffe004 */
[----:B------:R-:W-:-:S05]  /*4de0*/  I2FP.F32.U32 R13, R2 ;  /* 0x00000002000d7245 */ /* 0x000fca0000201000 */
[----:B------:R-:W-:Y:S01]  /*4df0*/  FFMA R2, R13, R10, 1.1641532182693481445e-10 ;  /* 0x2f0000000d027423 */ /* 0x000fe2000000000a */
[----:B------:R-:W-:-:S03]  /*4e00*/  HFMA2 R13, -RZ, RZ, 1.875, 0 ;  /* 0x3f800000ff0d7431 */ /* 0x000fc600000001ff */
[----:B------:R-:W-:-:S05]  /*4e10*/  FFMA R2, R11, R2, R14 ;  /* 0x000000020b027223 */ /* 0x000fca000000000e */
        /* <DEDUP_REMOVED lines=14> */
[----:B------:R-:W-:Y:S01]  /*4f00*/  IMAD.IADD R13, R13, 0x1, -R20 ;  /* 0x000000010d0d7824 */ /* 0x000fe200078e0a14 */
[----:B------:R-:W-:-:S03]  /*4f10*/  I2FP.F32.S32 R20, R20 ;  /* 0x0000001400147245 */ /* 0x000fc60000201400 */
[C---:B------:R-:W-:Y:S01]  /*4f20*/  FADD R12, R13.reuse, 1 ;  /* 0x3f8000000d0c7421 */ /* 0x040fe20000000000 */
[----:B------:R-:W-:-:S04]  /*4f30*/  FADD R24, R13, -1 ;  /* 0xbf8000000d187421 */ /* 0x000fc80000000000 */
[----:B------:R-:W-:Y:S01]  /*4f40*/  FADD R13, R24, R24 ;  /* 0x00000018180d7221 */ /* 0x000fe20000000000 */
[----:B------:R-:W0:Y:S03]  /*4f50*/  MUFU.RCP R12, R12 ;  /* 0x0000000c000c7308 */ /* 0x000e260000001000 */
[----:B0-----:R-:W-:-:S04]  /*4f60*/  FMUL R13, R12, R13 ;  /* 0x0000000d0c0d7220 */ /* 0x001fc80000400000 */
[----:B------:R-:W-:-:S04]  /*4f70*/  FADD R22, R24, -R13 ;  /* 0x8000000d18167221 */ /* 0x000fc80000000000 */
[----:B------:R-:W-:Y:S01]  /*4f80*/  FADD R23, R22, R22 ;  /* 0x0000001616177221 */ /* 0x000fe20000000000 */
[----:B------:R-:W-:Y:S01]  /*4f90*/  FFMA R22, R20, 1.1920928955078125e-07, R15 ;  /* 0x3400000014167823 */ /* 0x000fe2000000000f */
[CC--:B------:R-:W-:Y:S02]  /*4fa0*/  FMUL R20, R13.reuse, R13.reuse ;  /* 0x0000000d0d147220 */ /* 0x0c0fe40000400000 */
[----:B------:R-:W-:Y:S01]  /*4fb0*/  FFMA R23, R24, -R13, R23 ;  /* 0x8000000d18177223 */ /* 0x000fe20000000017 */
[----:B------:R-:W-:Y:S01]  /*4fc0*/  FFMA R15, R13, 1.4426950216293334961, R22 ;  /* 0x3fb8aa3b0d0f7823 */ /* 0x000fe20000000016 */
[----:B------:R-:W-:Y:S02]  /*4fd0*/  FFMA R25, R20, R25, 0.0032181653659790754318 ;  /* 0x3b52e7db14197423 */ /* 0x000fe40000000019 */
[----:B------:R-:W-:Y:S01]  /*4fe0*/  FMUL R23, R12, R23 ;  /* 0x000000170c177220 */ /* 0x000fe20000400000 */
[----:B------:R-:W-:Y:S01]  /*4ff0*/  FADD R22, R22, -R15 ;  /* 0x8000000f16167221 */ /* 0x000fe20000000000 */
[----:B------:R-:W-:-:S03]  /*5000*/  FFMA R25, R20, R25, 0.018033718690276145935 ;  /* 0x3c93bb7314197423 */ /* 0x000fc60000000019 */
[----:B------:R-:W-:Y:S01]  /*5010*/  FFMA R22, R13, 1.4426950216293334961, R22 ;  /* 0x3fb8aa3b0d167823 */ /* 0x000fe20000000016 */
[----:B------:R-:W-:-:S03]  /*5020*/  FFMA R25, R20, R25, 0.12022458761930465698 ;  /* 0x3df6384f14197423 */ /* 0x000fc60000000019 */
[----:B------:R-:W-:Y:S01]  /*5030*/  FFMA R22, R23, 1.4426950216293334961, R22 ;  /* 0x3fb8aa3b17167823 */ /* 0x000fe20000000016 */
[----:B------:R-:W-:-:S03]  /*5040*/  FMUL R20, R20, R25 ;  /* 0x0000001914147220 */ /* 0x000fc60000400000 */
[----:B------:R-:W-:Y:S01]  /*5050*/  FFMA R22, R13, 1.9251366722983220825e-08, R22 ;  /* 0x32a55e340d167823 */ /* 0x000fe20000000016 */
[----:B------:R-:W-:-:S04]  /*5060*/  FMUL R12, R20, 3 ;  /* 0x40400000140c7820 */ /* 0x000fc80000400000 */
[----:B------:R-:W-:Y:S01]  /*5070*/  FFMA R23, R23, R12, R22 ;  /* 0x0000000c17177223 */ /* 0x000fe20000000016 */
[----:B------:R-:W-:-:S03]  /*5080*/  IMAD.MOV.U32 R22, RZ, RZ, 0x391fcb8e ;  /* 0x391fcb8eff167424 */ /* 0x000fc600078e00ff */
        /* <DEDUP_REMOVED lines=8> */
[----:B------:R-:W-:Y:S01]  /*5110*/  FFMA R20, R20, 2, R23 ;  /* 0x4000000014147823 */ /* 0x000fe20000000017 */
[----:B0-----:R-:W-:Y:S01]  /*5120*/  FADD R15, R12, -R13 ;  /* 0x8000000d0c0f7221 */ /* 0x001fe20000000000 */
[----:B------:R-:W-:-:S03]  /*5130*/  FSETP.GT.AND P1, PT, R13, RZ, PT ;  /* 0x000000ff0d00720b */ /* 0x000fc60003f24000 */
[----:B------:R-:W-:Y:S01]  /*5140*/  FADD R15, R15, R20 ;  /* 0x000000140f0f7221 */ /* 0x000fe20000000000 */
[----:B------:R-:W-:Y:S02]  /*5150*/  SEL R13, RZ, 0x83000000, P1 ;  /* 0x83000000ff0d7807 */ /* 0x000fe40000800000 */
[----:B------:R-:W-:Y:S01]  /*5160*/  FSETP.GEU.AND P1, PT, R12, RZ, PT ;  /* 0x000000ff0c00720b */ /* 0x000fe20003f2e000 */
[----:B------:R-:W-:-:S04]  /*5170*/  FFMA R20, R15, R22, 0.0013391353422775864601 ;  /* 0x3aaf85ed0f147423 */ /* 0x000fc80000000016 */
[C---:B------:R-:W-:Y:S02]  /*5180*/  FFMA R22, R15.reuse, R20, 0.0096188392490148544312 ;  /* 0x3c1d98560f167423 */ /* 0x040fe40000000014 */
[----:B------:R0:W1:Y:S02]  /*5190*/  F2I.NTZ R20, R12 ;  /* 0x0000000c00147305 */ /* 0x0000640000203100 */
[----:B------:R-:W-:-:S04]  /*51a0*/  FFMA R22, R15, R22, 0.055503588169813156128 ;  /* 0x3d6357bb0f167423 */ /* 0x000fc80000000016 */
[----:B------:R-:W-:Y:S01]  /*51b0*/  FFMA R22, R15, R22, 0.24022644758224487305 ;  /* 0x3e75fdec0f167423 */ /* 0x000fe20000000016 */
[----:B0-----:R-:W-:-:S03]  /*51c0*/  @!P0 FADD R12, R2, R2 ;  /* 0x00000002020c8221 */ /* 0x001fc60000000000 */
[----:B------:R-:W-:Y:S01]  /*51d0*/  FFMA R24, R15, R22, 0.69314718246459960938 ;  /* 0x3f3172180f187423 */ /* 0x000fe20000000016 */
[----:B------:R-:W-:-:S03]  /*51e0*/  IADD3 R22, PT, PT, R13, 0x7f000000, RZ ;  /* 0x7f0000000d167810 */ /* 0x000fc60007ffe0ff */
[----:B------:R-:W-:Y:S01]  /*51f0*/  FFMA R15, R15, R24, 1 ;  /* 0x3f8000000f0f7423 */ /* 0x000fe20000000018 */
[----:B-1----:R-:W-:Y:S01]  /*5200*/  IMAD R20, R20, 0x800000, -R13 ;  /* 0x0080000014147824 */ /* 0x002fe200078e0a0d */
[----:B------:R-:W-:Y:S02]  /*5210*/  FSEL R13, RZ, +INF , !P1 ;  /* 0x7f800000ff0d7808 */ /* 0x000fe40004800000 */
[----:B------:R-:W-:-:S04]  /*5220*/  FMUL R15, R22, R15 ;  /* 0x0000000f160f7220 */ /* 0x000fc80000400000 */
[----:B------:R-:W-:Y:S01]  /*5230*/  @!P2 FMUL R13, R20, R15 ;  /* 0x0000000f140da220 */ /* 0x000fe20000400000 */
[----:B------:R-:W-:-:S07]  /*5240*/  @!P0 LOP3.LUT R13, R12, 0x7fffffff, RZ, 0xc0, !PT ;  /* 0x7fffffff0c0d8812 */ /* 0x000fce00078ec0ff */
.L_x_47:
[----:B------:R-:W-:Y:S05]  /*5250*/  BSYNC.RECONVERGENT B1 ;  /* 0x0000000000017941 */ /* 0x000fea0003800200 */
.L_x_46:
[----:B------:R-:W-:Y:S01]  /*5260*/  FADD R13, -R13, R0 ;  /* 0x000000000d0d7221 */ /* 0x000fe20000000100 */
[----:B------:R-:W-:Y:S01]  /*5270*/  IMAD.MOV.U32 R12, RZ, RZ, 0x3bbb989d ;  /* 0x3bbb989dff0c7424 */ /* 0x000fe200078e00ff */
[----:B------:R-:W-:Y:S01]  /*5280*/  SHF.L.U32 R22, R4, 0x4, RZ ;  /* 0x0000000404167819 */ /* 0x000fe200000006ff */
[----:B------:R-:W-:Y:S02]  /*5290*/  IMAD.MOV.U32 R15, RZ, RZ, 0x437c0000 ;  /* 0x437c0000ff0f7424 */ /* 0x000fe400078e00ff */
[----:B------:R-:W-:Y:S01]  /*52a0*/  FMUL R13, R13, 0.5 ;  /* 0x3f0000000d0d7820 */ /* 0x000fe20000400000 */
[----:B------:R-:W-:-:S03]  /*52b0*/  VIADD R9, R9, 0xb0f8a ;  /* 0x000b0f8a09097836 */ /* 0x000fc60000000000 */
[----:B------:R-:W-:-:S04]  /*52c0*/  FFMA.SAT R12, R13, R12, 0.5 ;  /* 0x3f0000000d0c7423 */ /* 0x000fc8000000200c */
[----:B------:R-:W-:Y:S01]  /*52d0*/  FFMA.RM R12, R12, R15, 12582913 ;  /* 0x4b4000010c0c7423 */ /* 0x000fe2000000400f */
[----:B------:R-:W-:-:S03]  /*52e0*/  SHF.R.U32.HI R15, RZ, 0x2, R6 ;  /* 0x00000002ff0f7819 */ /* 0x000fc60000011606 */
[C---:B------:R-:W-:Y:S01]  /*52f0*/  FADD R20, R12.reuse, -12583039 ;  /* 0xcb40007f0c147421 */ /* 0x040fe20000000000 */
[----:B------:R-:W-:Y:S01]  /*5300*/  LOP3.LUT R15, R15, R6, RZ, 0x3c, !PT ;  /* 0x000000060f0f7212 */ /* 0x000fe200078e3cff */
[----:B------:R-:W-:Y:S02]  /*5310*/  IMAD.SHL.U32 R12, R12, 0x800000, RZ ;  /* 0x008000000c0c7824 */ /* 0x000fe400078e00ff */
[----:B------:R-:W-:Y:S02]  /*5320*/  FFMA R20, R13, 1.4426950216293334961, -R20 ;  /* 0x3fb8aa3b0d147823 */ /* 0x000fe40000000814 */
        /* <DEDUP_REMOVED lines=8> */
[----:B------:R-:W-:Y:S01]  /*53b0*/  FFMA R23, R23, R10, 1.1641532182693481445e-10 ;  /* 0x2f00000017177423 */ /* 0x000fe2000000000a */
[----:B------:R-:W-:Y:S01]  /*53c0*/  IMAD.MOV.U32 R10, RZ, RZ, R7 ;  /* 0x000000ffff0a7224 */ /* 0x000fe200078e0007 */
[----:B------:R-:W-:-:S03]  /*53d0*/  MOV R7, R5 ;  /* 0x0000000500077202 */ /* 0x000fc60000000f00 */
[----:B------:R-:W-:-:S13]  /*53e0*/  FSETP.GTU.AND P0, PT, R23, R12, PT ;  /* 0x0000000c1700720b */ /* 0x000fda0003f0c000 */
[----:B------:R-:W-:Y:S05]  /*53f0*/  @!P0 BRA `(.L_x_48) ;  /* 0x0000000000348947 */ /* 0x000fea0003800000 */
[----:B------:R-:W0:Y:S01]  /*5400*/  LDCU UR4, c[0x0][0x3c0] ;  /* 0x00007800ff0477ac */ /* 0x000e220008000800 */
[----:B------:R-:W-:Y:S02]  /*5410*/  VIADD R21, R21, 0x1 ;  /* 0x0000000115157836 */ /* 0x000fe40000000000 */
[----:B------:R-:W-:Y:S02]  /*5420*/  IMAD.MOV.U32 R6, RZ, RZ, R3 ;  /* 0x000000ffff067224 */ /* 0x000fe400078e0003 */
[----:B------:R-:W-:Y:S02]  /*5430*/  IMAD.MOV.U32 R5, RZ, RZ, R15 ;  /* 0x000000ffff057224 */ /* 0x000fe400078e000f */
[----:B------:R-:W-:Y:S01]  /*5440*/  IMAD.MOV.U32 R3, RZ, RZ, R10 ;  /* 0x000000ffff037224 */ /* 0x000fe200078e000a */
[----:B0-----:R-:W-:-:S13]  /*5450*/  ISETP.NE.AND P0, PT, R21, UR4, PT ;  /* 0x0000000415007c0c */ /* 0x001fda000bf05270 */
[----:B------:R-:W-:Y:S05]  /*5460*/  @P0 BRA `(.L_x_49) ;  /* 0xfffffff800340947 */ /* 0x000fea000383ffff */
.L_x_1:
[----:B------:R-:W-:Y:S05]  /*5470*/  BSYNC.RECONVERGENT B0 ;  /* 0x0000000000007941 */ /* 0x000fea0003800200 */
.L_x_0:
[----:B------:R-:W0:Y:S01]  /*5480*/  LDC.64 R2, c[0x0][0x380] ;  /* 0x0000e000ff027b82 */ /* 0x000e220000000a00 */
[----:B------:R-:W-:Y:S01]  /*5490*/  MOV R5, 0x7fffffff ;  /* 0x7fffffff00057802 */ /* 0x000fe20000000f00 */
[----:B0-----:R-:W-:-:S05]  /*54a0*/  IMAD.WIDE R2, R8, 0x4, R2 ;  /* 0x0000000408027825 */ /* 0x001fca00078e0202 */
[----:B------:R-:W-:Y:S01]  /*54b0*/  STG.E desc[UR8][R2.64], R5 ;  /* 0x0000000502007986 */ /* 0x000fe2000c101908 */
[----:B------:R-:W-:Y:S05]  /*54c0*/  EXIT ;  /* 0x000000000000794d */ /* 0x000fea0003800000 */
.L_x_48:
[----:B------:R-:W0:Y:S02]  /*54d0*/  LDC.64 R4, c[0x0][0x380] ;  /* 0x0000e000ff047b82 */ /* 0x000e240000000a00 */
[----:B0-----:R-:W-:-:S05]  /*54e0*/  IMAD.WIDE R4, R8, 0x4, R4 ;  /* 0x0000000408047825 */ /* 0x001fca00078e0204 */
[----:B------:R-:W-:Y:S04]  /*54f0*/  STG.E desc[UR8][R4.64], R2 ;  /* 0x0000000204007986 */ /* 0x000fe8000c101908 */
[----:B------:R-:W2:Y:S04]  /*5500*/  LDG.E R19, desc[UR8][R18.64] ;  /* 0x0000000812137981 */ /* 0x000ea8000c1e1900 */
[----:B------:R-:W2:Y:S02]  /*5510*/  LDG.E R16, desc[UR8][R16.64] ;  /* 0x0000000810107981 */ /* 0x000ea4000c1e1900 */
[----:B--2---:R-:W-:-:S05]  /*5520*/  FFMA R3, R2, R16, R19 ;  /* 0x0000001002037223 */ /* 0x004fca0000000013 */
[----:B------:R-:W-:Y:S01]  /*5530*/  STG.E desc[UR8][R4.64], R3 ;  /* 0x0000000304007986 */ /* 0x000fe2000c101908 */
[----:B------:R-:W-:Y:S05]  /*5540*/  EXIT ;  /* 0x000000000000794d */ /* 0x000fea0003800000 */
        .weak           $__internal_0_$__cuda_sm20_sqrt_rn_f32_slowpath
        .type           $__internal_0_$__cuda_sm20_sqrt_rn_f32_slowpath,@function
        .size           $__internal_0_$__cuda_sm20_sqrt_rn_f32_slowpath,($__internal_1_$__cuda_sm3x_div_rn_noftz_f32_slowpath - $__internal_0_$__cuda_sm20_sqrt_rn_f32_slowpath)
$__internal_0_$__cuda_sm20_sqrt_rn_f32_slowpath:
[----:B------:R-:W-:-:S13]  /*5550*/  LOP3.LUT P1, RZ, R0, 0x7fffffff, RZ, 0xc0, !PT ;  /* 0x7fffffff00ff7812 */ /* 0x000fda000782c0ff */
[----:B------:R-:W-:Y:S01]  /*5560*/  @!P1 IMAD.MOV.U32 R11, RZ, RZ, R0 ;  /* 0x000000ffff0b9224 */ /* 0x000fe200078e0000 */
[----:B------:R-:W-:Y:S06]  /*5570*/  @!P1 BRA `(.L_x_50) ;  /* 0x0000000000409947 */ /* 0x000fec0003800000 */
[----:B------:R-:W-:-:S13]  /*5580*/  FSETP.GEU.FTZ.AND P1, PT, R0, RZ, PT ;  /* 0x000000ff0000720b */ /* 0x000fda0003f3e000 */
[----:B------:R-:W-:Y:S01]  /*5590*/  @!P1 IMAD.MOV.U32 R11, RZ, RZ, 0x7fffffff ;  /* 0x7fffffffff0b9424 */ /* 0x000fe200078e00ff */
[----:B------:R-:W-:Y:S06]  /*55a0*/  @!P1 BRA `(.L_x_50) ;  /* 0x0000000000349947 */ /* 0x000fec0003800000 */
[----:B------:R-:W-:-:S13]  /*55b0*/  FSETP.GTU.FTZ.AND P1, PT, |R0|, +INF , PT ;  /* 0x7f8000000000780b */ /* 0x000fda0003f3c200 */
[----:B------:R-:W-:Y:S01]  /*55c0*/  @P1 FADD.FTZ R11, R0, 1 ;  /* 0x3f800000000b1421 */ /* 0x000fe20000010000 */
[----:B------:R-:W-:Y:S06]  /*55d0*/  @P1 BRA `(.L_x_50) ;  /* 0x0000000000281947 */ /* 0x000fec0003800000 */
[----:B------:R-:W-:-:S13]  /*55e0*/  FSETP.NEU.FTZ.AND P1, PT, |R0|, +INF , PT ;  /* 0x7f8000000000780b */ /* 0x000fda0003f3d200 */
[----:B------:R-:W-:-:S04]  /*55f0*/  @P1 FFMA R13, R0, 1.84467440737095516160e+19, RZ ;  /* 0x5f800000000d1823 */ /* 0x000fc800000000ff */
[----:B------:R-:W0:Y:S02]  /*5600*/  @P1 MUFU.RSQ R11, R13 ;  /* 0x0000000d000b1308 */ /* 0x000e240000001400 */
[----:B0-----:R-:W-:Y:S01]  /*5610*/  @P1 FMUL.FTZ R12, R13, R11 ;  /* 0x0000000b0d0c1220 */ /* 0x001fe20000410000 */
[----:B------:R-:W-:-:S03]  /*5620*/  @P1 FMUL.FTZ R11, R11, 0.5 ;  /* 0x3f0000000b0b1820 */ /* 0x000fc60000410000 */
[----:B------:R-:W-:-:S04]  /*5630*/  @P1 FADD.FTZ R14, -R12, -RZ ;  /* 0x800000ff0c0e1221 */ /* 0x000fc80000010100 */
[----:B------:R-:W-:-:S04]  /*5640*/  @P1 FFMA R14, R12, R14, R13 ;  /* 0x0000000e0c0e1223 */ /* 0x000fc8000000000d */
[----:B------:R-:W-:Y:S01]  /*5650*/  @P1 FFMA R14, R14, R11, R12 ;  /* 0x0000000b0e0e1223 */ /* 0x000fe2000000000c */
[----:B------:R-:W-:-:S03]  /*5660*/  @!P1 IMAD.MOV.U32 R11, RZ, RZ, R0 ;  /* 0x000000ffff0b9224 */ /* 0x000fc600078e0000 */
[----:B------:R-:W-:-:S07]  /*5670*/  @P1 FMUL.FTZ R11, R14, 2.3283064365386962891e-10 ;  /* 0x2f8000000e0b1820 */ /* 0x000fce0000410000 */
.L_x_50:
[----:B------:R-:W-:Y:S02]  /*5680*/  HFMA2 R13, -RZ, RZ, 0, 0 ;  /* 0x00000000ff0d7431 */ /* 0x000fe400000001ff */
[----:B------:R-:W-:-:S04]  /*5690*/  IMAD.MOV.U32 R12, RZ, RZ, R10 ;  /* 0x000000ffff0c7224 */ /* 0x000fc800078e000a */
[----:B------:R-:W-:Y:S05]  /*56a0*/  RET.REL.NODEC R12 `(rtruncnorm_kernel) ;  /* 0xffffffa80c547950 */ /* 0x000fea0003c3ffff */
        .weak           $__internal_1_$__cuda_sm3x_div_rn_noftz_f32_slowpath
        .type           $__internal_1_$__cuda_sm3x_div_rn_noftz_f32_slowpath,@function
        .size           $__internal_1_$__cuda_sm3x_div_rn_noftz_f32_slowpath,(.L_x_64 - $__internal_1_$__cuda_sm3x_div_rn_noftz_f32_slowpath)
$__internal_1_$__cuda_sm3x_div_rn_noftz_f32_slowpath:
[----:B------:R-:W-:Y:S01]  /*56b0*/  SHF.R.U32.HI R10, RZ, 0x17, R22 ;  /* 0x00000017ff0a7819 */ /* 0x000fe20000011616 */
[----:B------:R-:W-:Y:S01]  /*56c0*/  BSSY.RECONVERGENT B3, `(.L_x_51) ;  /* 0x0000063000037945 */ /* 0x000fe20003800200 */
[----:B------:R-:W-:Y:S02]  /*56d0*/  SHF.R.U32.HI R13, RZ, 0x17, R0 ;  /* 0x00000017ff0d7819 */ /* 0x000fe40000011600 */
[----:B------:R-:W-:Y:S02]  /*56e0*/  LOP3.LUT R10, R10, 0xff, RZ, 0xc0, !PT ;  /* 0x000000ff0a0a7812 */ /* 0x000fe400078ec0ff */
[----:B------:R-:W-:-:S03]  /*56f0*/  LOP3.LUT R13, R13, 0xff, RZ, 0xc0, !PT ;  /* 0x000000ff0d0d7812 */ /* 0x000fc600078ec0ff */
[----:B------:R-:W-:Y:S02]  /*5700*/  VIADD R12, R10, 0xffffffff ;  /* 0xffffffff0a0c7836 */ /* 0x000fe40000000000 */
[----:B------:R-:W-:-:S03]  /*5710*/  VIADD R11, R13, 0xffffffff ;  /* 0xffffffff0d0b7836 */ /* 0x000fc60000000000 */
[----:B------:R-:W-:-:S04]  /*5720*/  ISETP.GT.U32.AND P0, PT, R12, 0xfd, PT ;  /* 0x000000fd0c00780c */ /* 0x000fc80003f04070 */
[----:B------:R-:W-:-:S13]  /*5730*/  ISETP.GT.U32.OR P0, PT, R11, 0xfd, P0 ;  /* 0x000000fd0b00780c */ /* 0x000fda0000704470 */
[----:B------:R-:W-:Y:S01]  /*5740*/  @!P0 IMAD.MOV.U32 R11, RZ, RZ, RZ ;  /* 0x000000ffff0b8224 */ /* 0x000fe200078e00ff */
[----:B------:R-:W-:Y:S06]  /*5750*/  @!P0 BRA `(.L_x_52) ;  /* 0x0000000000608947 */ /* 0x000fec0003800000 */
[----:B------:R-:W-:Y:S02]  /*5760*/  FSETP.GTU.FTZ.AND P0, PT, |R0|, +INF , PT ;  /* 0x7f8000000000780b */ /* 0x000fe40003f1c200 */
[----:B------:R-:W-:-:S04]  /*5770*/  FSETP.GTU.FTZ.AND P1, PT, |R22|, +INF , PT ;  /* 0x7f8000001600780b */ /* 0x000fc80003f3c200 */
[----:B------:R-:W-:-:S13]  /*5780*/  PLOP3.LUT P0, PT, P0, P1, PT, 0xf8, 0x8f ;  /* 0x00000000008f781c */ /* 0x000fda0000703f70 */
[----:B------:R-:W-:Y:S05]  /*5790*/  @P0 BRA `(.L_x_53) ;  /* 0x0000000400500947 */ /* 0x000fea0003800000 */
[----:B------:R-:W-:-:S13]  /*57a0*/  LOP3.LUT P0, RZ, R22, 0x7fffffff, R0, 0xc8, !PT ;  /* 0x7fffffff16ff7812 */ /* 0x000fda000780c800 */
[----:B------:R-:W-:Y:S05]  /*57b0*/  @!P0 BRA `(.L_x_54) ;  /* 0x0000000400408947 */ /* 0x000fea0003800000 */
[----:B------:R-:W-:Y:S02]  /*57c0*/  FSETP.NEU.FTZ.AND P0, PT, |R0|, +INF , PT ;  /* 0x7f8000000000780b */ /* 0x000fe40003f1d200 */
[----:B------:R-:W-:Y:S02]  /*57d0*/  FSETP.NEU.FTZ.AND P2, PT, |R22|, +INF , PT ;  /* 0x7f8000001600780b */ /* 0x000fe40003f5d200 */
[----:B------:R-:W-:-:S11]  /*57e0*/  FSETP.NEU.FTZ.AND P1, PT, |R0|, +INF , PT ;  /* 0x7f8000000000780b */ /* 0x000fd60003f3d200 */
[----:B------:R-:W-:Y:S05]  /*57f0*/  @!P2 BRA !P0, `(.L_x_54) ;  /* 0x000000040030a947 */ /* 0x000fea0004000000 */
[----:B------:R-:W-:-:S04]  /*5800*/  LOP3.LUT P0, RZ, R0, 0x7fffffff, RZ, 0xc0, !PT ;  /* 0x7fffffff00ff7812 */ /* 0x000fc8000780c0ff */
[----:B------:R-:W-:-:S13]  /*5810*/  PLOP3.LUT P0, PT, P2, P0, PT, 0x2f, 0xf2 ;  /* 0x0000000000f2781c */ /* 0x000fda0001700577 */
[----:B------:R-:W-:Y:S05]  /*5820*/  @P0 BRA `(.L_x_55) ;  /* 0x00000004001c0947 */ /* 0x000fea0003800000 */
[----:B------:R-:W-:-:S04]  /*5830*/  LOP3.LUT P0, RZ, R22, 0x7fffffff, RZ, 0xc0, !PT ;  /* 0x7fffffff16ff7812 */ /* 0x000fc8000780c0ff */
[----:B------:R-:W-:-:S13]  /*5840*/  PLOP3.LUT P0, PT, P1, P0, PT, 0x2f, 0xf2 ;  /* 0x0000000000f2781c */ /* 0x000fda0000f00577 */
[----:B------:R-:W-:Y:S05]  /*5850*/  @P0 BRA `(.L_x_56) ;  /* 0x0000000400040947 */ /* 0x000fea0003800000 */
[----:B------:R-:W-:Y:S01]  /*5860*/  VIADD R11, R13, 0xffffffff ;  /* 0xffffffff0d0b7836 */ /* 0x000fe20000000000 */
[----:B------:R-:W-:-:S04]  /*5870*/  ISETP.GE.AND P1, PT, R12, RZ, PT ;  /* 0x000000ff0c00720c */ /* 0x000fc80003f26270 */
[----:B------:R-:W-:-:S09]  /*5880*/  ISETP.GE.AND P0, PT, R11, RZ, PT ;  /* 0x000000ff0b00720c */ /* 0x000fd20003f06270 */
[----:B------:R-:W-:-:S04]  /*5890*/  @!P1 FFMA R22, R22, 1.84467440737095516160e+19, RZ ;  /* 0x5f80000016169823 */ /* 0x000fc800000000ff */
[----:B------:R-:W-:Y:S01]  /*58a0*/  @P0 MOV R11, RZ ;  /* 0x000000ff000b0202 */ /* 0x000fe20000000f00 */
[----:B------:R-:W-:Y:S02]  /*58b0*/  @!P0 IMAD.MOV.U32 R11, RZ, RZ, -0x40 ;  /* 0xffffffc0ff0b8424 */ /* 0x000fe400078e00ff */
[----:B------:R-:W-:Y:S02]  /*58c0*/  @!P0 FFMA R0, R0, 1.84467440737095516160e+19, RZ ;  /* 0x5f80000000008823 */ /* 0x000fe400000000ff */
[----:B------:R-:W-:-:S07]  /*58d0*/  @!P1 VIADD R11, R11, 0x40 ;  /* 0x000000400b0b9836 */ /* 0x000fce0000000000 */
.L_x_52:
[----:B------:R-:W-:Y:S01]  /*58e0*/  LEA R12, R10, 0xc0800000, 0x17 ;  /* 0xc08000000a0c7811 */ /* 0x000fe200078eb8ff */
[----:B------:R-:W-:Y:S01]  /*58f0*/  VIADD R13, R13, 0xffffff81 ;  /* 0xffffff810d0d7836 */ /* 0x000fe20000000000 */
[----:B------:R-:W-:Y:S03]  /*5900*/  BSSY.RECONVERGENT B4, `(.L_x_57) ;  /* 0x0000035000047945 */ /* 0x000fe60003800200 */
[----:B------:R-:W-:Y:S02]  /*5910*/  IMAD.IADD R12, R22, 0x1, -R12 ;  /* 0x00000001160c7824 */ /* 0x000fe400078e0a0c */
[C---:B------:R-:W-:Y:S01]  /*5920*/  IMAD R0, R13.reuse, -0x800000, R0 ;  /* 0xff8000000d007824 */ /* 0x040fe200078e0200 */
[----:B------:R-:W-:Y:S01]  /*5930*/  IADD3 R13, PT, PT, R13, 0x7f, -R10 ;  /* 0x0000007f0d0d7810 */ /* 0x000fe20007ffe80a */
[----:B------:R0:W1:Y:S03]  /*5940*/  MUFU.RCP R22, R12 ;  /* 0x0000000c00167308 */ /* 0x0000660000001000 */
[----:B------:R-:W-:Y:S01]  /*5950*/  IADD3 R11, PT, PT, R13, R11, RZ ;  /* 0x0000000b0d0b7210 */ /* 0x000fe20007ffe0ff */
[----:B0-----:R-:W-:-:S04]  /*5960*/  FADD.FTZ R12, -R12, -RZ ;  /* 0x800000ff0c0c7221 */ /* 0x001fc80000010100 */
[----:B-1----:R-:W-:-:S04]  /*5970*/  FFMA R23, R22, R12, 1 ;  /* 0x3f80000016177423 */ /* 0x002fc8000000000c */
[----:B------:R-:W-:-:S04]  /*5980*/  FFMA R22, R22, R23, R22 ;  /* 0x0000001716167223 */ /* 0x000fc80000000016 */
[----:B------:R-:W-:-:S04]  /*5990*/  FFMA R23, R0, R22, RZ ;  /* 0x0000001600177223 */ /* 0x000fc800000000ff */
[----:B------:R-:W-:-:S04]  /*59a0*/  FFMA R24, R12, R23, R0 ;  /* 0x000000170c187223 */ /* 0x000fc80000000000 */
[----:B------:R-:W-:-:S04]  /*59b0*/  FFMA R24, R22, R24, R23 ;  /* 0x0000001816187223 */ /* 0x000fc80000000017 */
[----:B------:R-:W-:-:S04]  /*59c0*/  FFMA R0, R12, R24, R0 ;  /* 0x000000180c007223 */ /* 0x000fc80000000000 */
[----:B------:R-:W-:-:S05]  /*59d0*/  FFMA R12, R22, R0, R24 ;  /* 0x00000000160c7223 */ /* 0x000fca0000000018 */
[----:B------:R-:W-:-:S04]  /*59e0*/  SHF.R.U32.HI R10, RZ, 0x17, R12 ;  /* 0x00000017ff0a7819 */ /* 0x000fc8000001160c */
[----:B------:R-:W-:-:S05]  /*59f0*/  LOP3.LUT R10, R10, 0xff, RZ, 0xc0, !PT ;  /* 0x000000ff0a0a7812 */ /* 0x000fca00078ec0ff */
[----:B------:R-:W-:-:S04]  /*5a00*/  IMAD.IADD R10, R10, 0x1, R11 ;  /* 0x000000010a0a7824 */ /* 0x000fc800078e020b */
[----:B------:R-:W-:-:S05]  /*5a10*/  VIADD R13, R10, 0xffffffff ;  /* 0xffffffff0a0d7836 */ /* 0x000fca0000000000 */
[----:B------:R-:W-:-:S13]  /*5a20*/  ISETP.GE.U32.AND P0, PT, R13, 0xfe, PT ;  /* 0x000000fe0d00780c */ /* 0x000fda0003f06070 */
[----:B------:R-:W-:Y:S05]  /*5a30*/  @!P0 BRA `(.L_x_58) ;  /* 0x0000000000808947 */ /* 0x000fea0003800000 */
[----:B------:R-:W-:-:S13]  /*5a40*/  ISETP.GT.AND P0, PT, R10, 0xfe, PT ;  /* 0x000000fe0a00780c */ /* 0x000fda0003f04270 */
[----:B------:R-:W-:Y:S05]  /*5a50*/  @P0 BRA `(.L_x_59) ;  /* 0x00000000006c0947 */ /* 0x000fea0003800000 */
[----:B------:R-:W-:-:S13]  /*5a60*/  ISETP.GE.AND P0, PT, R10, 0x1, PT ;  /* 0x000000010a00780c */ /* 0x000fda0003f06270 */
[----:B------:R-:W-:Y:S05]  /*5a70*/  @P0 BRA `(.L_x_60) ;  /* 0x0000000000740947 */ /* 0x000fea0003800000 */
[----:B------:R-:W-:Y:S02]  /*5a80*/  ISETP.GE.AND P0, PT, R10, -0x18, PT ;  /* 0xffffffe80a00780c */ /* 0x000fe40003f06270 */
[----:B------:R-:W-:-:S11]  /*5a90*/  LOP3.LUT R12, R12, 0x80000000, RZ, 0xc0, !PT ;  /* 0x800000000c0c7812 */ /* 0x000fd600078ec0ff */
[----:B------:R-:W-:Y:S05]  /*5aa0*/  @!P0 BRA `(.L_x_60) ;  /* 0x0000000000688947 */ /* 0x000fea0003800000 */
[CCC-:B------:R-:W-:Y:S01]  /*5ab0*/  FFMA.RZ R11, R22.reuse, R0.reuse, R24.reuse ;  /* 0x00000000160b7223 */ /* 0x1c0fe2000000c018 */
[CCC-:B------:R-:W-:Y:S01]  /*5ac0*/  FFMA.RP R13, R22.reuse, R0.reuse, R24.reuse ;  /* 0x00000000160d7223 */ /* 0x1c0fe20000008018 */
[----:B------:R-:W-:Y:S01]  /*5ad0*/  FFMA.RM R22, R22, R0, R24 ;  /* 0x0000000016167223 */ /* 0x000fe20000004018 */
[C---:B------:R-:W-:Y:S01]  /*5ae0*/  VIADD R0, R10.reuse, 0x20 ;  /* 0x000000200a007836 */ /* 0x040fe20000000000 */
[C---:B------:R-:W-:Y:S02]  /*5af0*/  ISETP.NE.AND P2, PT, R10.reuse, RZ, PT ;  /* 0x000000ff0a00720c */ /* 0x040fe40003f45270 */
[----:B------:R-:W-:Y:S02]  /*5b00*/  LOP3.LUT R11, R11, 0x7fffff, RZ, 0xc0, !PT ;  /* 0x007fffff0b0b7812 */ /* 0x000fe400078ec0ff */
[----:B------:R-:W-:Y:S01]  /*5b10*/  ISETP.NE.AND P1, PT, R10, RZ, PT ;  /* 0x000000ff0a00720c */ /* 0x000fe20003f25270 */
[----:B------:R-:W-:Y:S01]  /*5b20*/  IMAD.MOV R10, RZ, RZ, -R10 ;  /* 0x000000ffff0a7224 */ /* 0x000fe200078e0a0a */
[----:B------:R-:W-:-:S02]  /*5b30*/  LOP3.LUT R11, R11, 0x800000, RZ, 0xfc, !PT ;  /* 0x008000000b0b7812 */ /* 0x000fc400078efcff */
[----:B------:R-:W-:Y:S02]  /*5b40*/  FSETP.NEU.FTZ.AND P0, PT, R13, R22, PT ;  /* 0x000000160d00720b */ /* 0x000fe40003f1d000 */
[----:B------:R-:W-:Y:S02]  /*5b50*/  SHF.L.U32 R0, R11, R0, RZ ;  /* 0x000000000b007219 */ /* 0x000fe400000006ff */
[----:B------:R-:W-:Y:S02]  /*5b60*/  SEL R10, R10, RZ, P2 ;  /* 0x000000ff0a0a7207 */ /* 0x000fe40001000000 */
[----:B------:R-:W-:Y:S02]  /*5b70*/  ISETP.NE.AND P1, PT, R0, RZ, P1 ;  /* 0x000000ff0000720c */ /* 0x000fe40000f25270 */
[----:B------:R-:W-:Y:S02]  /*5b80*/  SHF.R.U32.HI R11, RZ, R10, R11 ;  /* 0x0000000aff0b7219 */ /* 0x000fe4000001160b */
[----:B------:R-:W-:-:S02]  /*5b90*/  PLOP3.LUT P0, PT, P0, P1, PT, 0xf8, 0x8f ;  /* 0x00000000008f781c */ /* 0x000fc40000703f70 */
[----:B------:R-:W-:Y:S02]  /*5ba0*/  SHF.R.U32.HI R0, RZ, 0x1, R11 ;  /* 0x00000001ff007819 */ /* 0x000fe4000001160b */
[----:B------:R-:W-:-:S04]  /*5bb0*/  SEL R10, RZ, 0x1, !P0 ;  /* 0x00000001ff0a7807 */ /* 0x000fc80004000000 */
[----:B------:R-:W-:-:S04]  /*5bc0*/  LOP3.LUT R10, R10, 0x1, R0, 0xf8, !PT ;  /* 0x000000010a0a7812 */ /* 0x000fc800078ef800 */
[----:B------:R-:W-:-:S04]  /*5bd0*/  LOP3.LUT R11, R10, R11, RZ, 0xc0, !PT ;  /* 0x0000000b0a0b7212 */ /* 0x000fc800078ec0ff */
[----:B------:R-:W-:-:S04]  /*5be0*/  IADD3 R11, PT, PT, R0, R11, RZ ;  /* 0x0000000b000b7210 */ /* 0x000fc80007ffe0ff */
[----:B------:R-:W-:Y:S01]  /*5bf0*/  LOP3.LUT R12, R11, R12, RZ, 0xfc, !PT ;  /* 0x0000000c0b0c7212 */ /* 0x000fe200078efcff */
[----:B------:R-:W-:Y:S06]  /*5c00*/  BRA `(.L_x_60) ;  /* 0x0000000000107947 */ /* 0x000fec0003800000 */
.L_x_59:
[----:B------:R-:W-:-:S04]  /*5c10*/  LOP3.LUT R12, R12, 0x80000000, RZ, 0xc0, !PT ;  /* 0x800000000c0c7812 */ /* 0x000fc800078ec0ff */
[----:B------:R-:W-:Y:S01]  /*5c20*/  LOP3.LUT R12, R12, 0x7f800000, RZ, 0xfc, !PT ;  /* 0x7f8000000c0c7812 */ /* 0x000fe200078efcff */
[----:B------:R-:W-:Y:S06]  /*5c30*/  BRA `(.L_x_60) ;  /* 0x0000000000047947 */ /* 0x000fec0003800000 */
.L_x_58:
[----:B------:R-:W-:-:S07]  /*5c40*/  IMAD R12, R11, 0x800000, R12 ;  /* 0x008000000b0c7824 */ /* 0x000fce00078e020c */
.L_x_60:
[----:B------:R-:W-:Y:S05]  /*5c50*/  BSYNC.RECONVERGENT B4 ;  /* 0x0000000000047941 */ /* 0x000fea0003800200 */
.L_x_57:
[----:B------:R-:W-:Y:S05]  /*5c60*/  BRA `(.L_x_61) ;  /* 0x0000000000207947 */ /* 0x000fea0003800000 */
.L_x_56:
[----:B------:R-:W-:-:S04]  /*5c70*/  LOP3.LUT R0, R22, 0x80000000, R0, 0x48, !PT ;  /* 0x8000000016007812 */ /* 0x000fc800078e4800 */
[----:B------:R-:W-:Y:S01]  /*5c80*/  LOP3.LUT R12, R0, 0x7f800000, RZ, 0xfc, !PT ;  /* 0x7f800000000c7812 */ /* 0x000fe200078efcff */
[----:B------:R-:W-:Y:S06]  /*5c90*/  BRA `(.L_x_61) ;  /* 0x0000000000147947 */ /* 0x000fec0003800000 */
.L_x_55:
[----:B------:R-:W-:Y:S01]  /*5ca0*/  LOP3.LUT R12, R22, 0x80000000, R0, 0x48, !PT ;  /* 0x80000000160c7812 */ /* 0x000fe200078e4800 */
[----:B------:R-:W-:Y:S06]  /*5cb0*/  BRA `(.L_x_61) ;  /* 0x00000000000c7947 */ /* 0x000fec0003800000 */
.L_x_54:
[----:B------:R-:W0:Y:S01]  /*5cc0*/  MUFU.RSQ R12, -QNAN ;  /* 0xffc00000000c7908 */ /* 0x000e220000001400 */
[----:B------:R-:W-:Y:S05]  /*5cd0*/  BRA `(.L_x_61) ;  /* 0x0000000000047947 */ /* 0x000fea0003800000 */
.L_x_53:
[----:B------:R-:W-:-:S07]  /*5ce0*/  FADD.FTZ R12, R0, R22 ;  /* 0x00000016000c7221 */ /* 0x000fce0000010000 */
.L_x_61:
[----:B------:R-:W-:Y:S05]  /*5cf0*/  BSYNC.RECONVERGENT B3 ;  /* 0x0000000000037941 */ /* 0x000fea0003800200 */
.L_x_51:
[----:B------:R-:W-:Y:S02]  /*5d00*/  IMAD.MOV.U32 R10, RZ, RZ, R2 ;  /* 0x000000ffff0a7224 */ /* 0x000fe400078e0002 */
[----:B------:R-:W-:-:S04]  /*5d10*/  IMAD.MOV.U32 R11, RZ, RZ, 0x0 ;  /* 0x00000000ff0b7424 */ /* 0x000fc800078e00ff */
[----:B0-----:R-:W-:Y:S05]  /*5d20*/  RET.REL.NODEC R10 `(rtruncnorm_kernel) ;  /* 0xffffffa00ab47950 */ /* 0x001fea0003c3ffff */
.L_x_62:
[----:B------:R-:W-:-:S00]  /*5d30*/  BRA `(.L_x_62) ;  /* 0xfffffffc00fc7947 */ /* 0x000fc0000383ffff */
[----:B------:R-:W-:-:S00]  /*5d40*/  NOP ;  /* 0x0000000000007918 */ /* 0x000fc00000000000 */
        /* <DEDUP_REMOVED lines=11> */
.L_x_64:


//--------------------- .nv.global.init           --------------------------
	.section	.nv.global.init,"aw",@progbits
	.align	4
.nv.global.init:
	.type		mrg32k3aM1SubSeq,@object
	.size		mrg32k3aM1SubSeq,(mrg32k3aM2SubSeq - mrg32k3aM1SubSeq)
mrg32k3aM1SubSeq:
        /*0000*/ 	.byte	0x0b, 0xcc, 0xee, 0x04, 0x73, 0x29, 0x8b, 0x6f, 0xf6, 0x53, 0x03, 0xf6, 0x23, 0xf6, 0xea, 0xda
        /* <DEDUP_REMOVED lines=125> */
	.type		mrg32k3aM2SubSeq,@object
	.size		mrg32k3aM2SubSeq,(mrg32k3aM1 - mrg32k3aM2SubSeq)
mrg32k3aM2SubSeq:
        /* <DEDUP_REMOVED lines=126> */
	.type		mrg32k3aM1,@object
	.size		mrg32k3aM1,(mrg32k3aM1Seq - mrg32k3aM1)
mrg32k3aM1:
        /* <DEDUP_REMOVED lines=144> */
	.type		mrg32k3aM1Seq,@object
	.size		mrg32k3aM1Seq,(mrg32k3aM2 - mrg32k3aM1Seq)
mrg32k3aM1Seq:
        /* <DEDUP_REMOVED lines=144> */
	.type		mrg32k3aM2,@object
	.size		mrg32k3aM2,(mrg32k3aM2Seq - mrg32k3aM2)
mrg32k3aM2:
        /* <DEDUP_REMOVED lines=144> */
	.type		mrg32k3aM2Seq,@object
	.size		mrg32k3aM2Seq,(precalc_xorwow_matrix - mrg32k3aM2Seq)
mrg32k3aM2Seq:
        /* <DEDUP_REMOVED lines=144> */
	.type		precalc_xorwow_matrix,@object
	.size		precalc_xorwow_matrix,(precalc_xorwow_offset_matrix - precalc_xorwow_matrix)
precalc_xorwow_matrix:
        /* <DEDUP_REMOVED lines=6400> */
	.type		precalc_xorwow_offset_matrix,@object
	.size		precalc_xorwow_offset_matrix,(.L_1 - precalc_xorwow_offset_matrix)
precalc_xorwow_offset_matrix:
        /* <DEDUP_REMOVED lines=6400> */
.L_1:


//--------------------- .nv.shared.reserved.0     --------------------------
	.section	.nv.shared.reserved.0,"aw",@nobits
	.weak		__nv_reservedSMEM_offset_0_alias
	.size		__nv_reservedSMEM_offset_0_alias, 0, 64
	.other		__nv_reservedSMEM_offset_0_alias,@"STO_CUDA_RESERVED_SHARED STV_DEFAULT"
__nv_reservedSMEM_offset_0_alias:
	.zero		0
	.zero		64


//--------------------- .nv.constant0.rtruncnorm_kernel --------------------------
	.section	.nv.constant0.rtruncnorm_kernel,"a",@progbits
	.sectionflags	@""
	.align	4
.nv.constant0.rtruncnorm_kernel:
	.zero		964


//--------------------- SYMBOLS --------------------------

	.type		.nv.reservedSmem.offset0,@object
	.size		.nv.reservedSmem.offset0,0x4
